//
// Generated by NVIDIA NVVM Compiler
//
// Compiler Build ID: CL-36424714
// Cuda compilation tools, release 13.0, V13.0.88
// Based on NVVM 20.0.0
//

.version 9.0
.target sm_100
.address_size 64

	// .globl	_Z12update_boidsPK6float2S1_PS_S2_i

.visible .entry _Z12update_boidsPK6float2S1_PS_S2_i(
	.param .u64 .ptr .align 1 _Z12update_boidsPK6float2S1_PS_S2_i_param_0,
	.param .u64 .ptr .align 1 _Z12update_boidsPK6float2S1_PS_S2_i_param_1,
	.param .u64 .ptr .align 1 _Z12update_boidsPK6float2S1_PS_S2_i_param_2,
	.param .u64 .ptr .align 1 _Z12update_boidsPK6float2S1_PS_S2_i_param_3,
	.param .u32 _Z12update_boidsPK6float2S1_PS_S2_i_param_4
)
{
	.reg .pred 	%p<78>;
	.reg .b32 	%r<139>;
	.reg .b32 	%f<465>;
	.reg .b64 	%rd<34>;

	ld.param.u64 	%rd17, [_Z12update_boidsPK6float2S1_PS_S2_i_param_0];
	ld.param.u64 	%rd18, [_Z12update_boidsPK6float2S1_PS_S2_i_param_1];
	ld.param.u32 	%r76, [_Z12update_boidsPK6float2S1_PS_S2_i_param_4];
	cvta.to.global.u64 	%rd1, %rd18;
	cvta.to.global.u64 	%rd2, %rd17;
	mov.u32 	%r77, %ctaid.x;
	mov.u32 	%r78, %ntid.x;
	mul.lo.s32 	%r1, %r77, %r78;
	mov.u32 	%r2, %tid.x;
	add.s32 	%r3, %r1, %r2;
	setp.ge.s32 	%p1, %r3, %r76;
	@%p1 bra 	$L__BB0_65;
	ld.param.u32 	%r95, [_Z12update_boidsPK6float2S1_PS_S2_i_param_4];
	mul.wide.s32 	%rd19, %r3, 8;
	add.s64 	%rd20, %rd2, %rd19;
	ld.global.v2.f32 	{%f1, %f2}, [%rd20];
	add.s64 	%rd21, %rd1, %rd19;
	ld.global.v2.f32 	{%f3, %f4}, [%rd21];
	setp.lt.s32 	%p2, %r95, 1;
	mov.b32 	%r108, 0;
	mov.f32 	%f385, 0f00000000;
	mov.f32 	%f386, %f385;
	mov.f32 	%f447, %f385;
	mov.f32 	%f448, %f385;
	mov.f32 	%f389, %f385;
	mov.f32 	%f390, %f385;
	mov.u32 	%r109, %r108;
	@%p2 bra 	$L__BB0_34;
	ld.param.u32 	%r96, [_Z12update_boidsPK6float2S1_PS_S2_i_param_4];
	and.b32  	%r4, %r96, 3;
	setp.lt.u32 	%p3, %r96, 4;
	mov.f32 	%f390, 0f00000000;
	mov.b32 	%r120, 0;
	mov.u32 	%r109, %r120;
	mov.u32 	%r108, %r120;
	mov.f32 	%f389, %f390;
	mov.f32 	%f388, %f390;
	mov.f32 	%f387, %f390;
	mov.f32 	%f386, %f390;
	mov.f32 	%f385, %f390;
	@%p3 bra 	$L__BB0_25;
	neg.s32 	%r98, %r3;
	add.s64 	%rd31, %rd2, 16;
	add.s64 	%rd30, %rd1, 16;
	mov.f32 	%f390, 0f00000000;
	mov.b32 	%r99, 0;
	mov.u32 	%r109, %r99;
	mov.u32 	%r108, %r99;
$L__BB0_4:
	setp.eq.s32 	%p4, %r98, 0;
	@%p4 bra 	$L__BB0_9;
	ld.global.v2.f32 	{%f195, %f196}, [%rd31+-16];
	sub.f32 	%f197, %f195, %f1;
	sub.f32 	%f198, %f196, %f2;
	setp.gt.f32 	%p5, %f197, 0f42C80000;
	add.f32 	%f199, %f197, 0fC3480000;
	selp.f32 	%f200, %f199, %f197, %p5;
	setp.lt.f32 	%p6, %f200, 0fC2C80000;
	add.f32 	%f201, %f200, 0f43480000;
	selp.f32 	%f11, %f201, %f200, %p6;
	setp.gt.f32 	%p7, %f198, 0f42C80000;
	add.f32 	%f202, %f198, 0fC3480000;
	selp.f32 	%f203, %f202, %f198, %p7;
	setp.lt.f32 	%p8, %f203, 0fC2C80000;
	add.f32 	%f204, %f203, 0f43480000;
	selp.f32 	%f12, %f204, %f203, %p8;
	mul.f32 	%f205, %f12, %f12;
	fma.rn.f32 	%f13, %f11, %f11, %f205;
	setp.geu.f32 	%p9, %f13, 0f41C80000;
	@%p9 bra 	$L__BB0_7;
	ld.global.v2.f32 	{%f206, %f207}, [%rd30+-16];
	add.f32 	%f389, %f389, %f206;
	add.f32 	%f390, %f390, %f207;
	add.f32 	%f208, %f11, %f1;
	add.f32 	%f209, %f12, %f2;
	add.f32 	%f386, %f386, %f208;
	add.f32 	%f385, %f385, %f209;
	add.s32 	%r108, %r108, 1;
	add.s32 	%r109, %r109, 1;
$L__BB0_7:
	setp.geu.f32 	%p10, %f13, 0f40800000;
	@%p10 bra 	$L__BB0_9;
	add.f32 	%f210, %f13, 0f358637BD;
	rsqrt.approx.f32 	%f211, %f210;
	mul.f32 	%f212, %f11, %f211;
	sub.f32 	%f388, %f388, %f212;
	mul.f32 	%f213, %f12, %f211;
	sub.f32 	%f387, %f387, %f213;
$L__BB0_9:
	add.s32 	%r83, %r99, 1;
	setp.eq.s32 	%p11, %r83, %r3;
	@%p11 bra 	$L__BB0_14;
	ld.global.v2.f32 	{%f214, %f215}, [%rd31+-8];
	sub.f32 	%f216, %f214, %f1;
	sub.f32 	%f217, %f215, %f2;
	setp.gt.f32 	%p12, %f216, 0f42C80000;
	add.f32 	%f218, %f216, 0fC3480000;
	selp.f32 	%f219, %f218, %f216, %p12;
	setp.lt.f32 	%p13, %f219, 0fC2C80000;
	add.f32 	%f220, %f219, 0f43480000;
	selp.f32 	%f30, %f220, %f219, %p13;
	setp.gt.f32 	%p14, %f217, 0f42C80000;
	add.f32 	%f221, %f217, 0fC3480000;
	selp.f32 	%f222, %f221, %f217, %p14;
	setp.lt.f32 	%p15, %f222, 0fC2C80000;
	add.f32 	%f223, %f222, 0f43480000;
	selp.f32 	%f31, %f223, %f222, %p15;
	mul.f32 	%f224, %f31, %f31;
	fma.rn.f32 	%f32, %f30, %f30, %f224;
	setp.geu.f32 	%p16, %f32, 0f41C80000;
	@%p16 bra 	$L__BB0_12;
	ld.global.v2.f32 	{%f225, %f226}, [%rd30+-8];
	add.f32 	%f389, %f389, %f225;
	add.f32 	%f390, %f390, %f226;
	add.f32 	%f227, %f30, %f1;
	add.f32 	%f228, %f31, %f2;
	add.f32 	%f386, %f386, %f227;
	add.f32 	%f385, %f385, %f228;
	add.s32 	%r108, %r108, 1;
	add.s32 	%r109, %r109, 1;
$L__BB0_12:
	setp.geu.f32 	%p17, %f32, 0f40800000;
	@%p17 bra 	$L__BB0_14;
	add.f32 	%f229, %f32, 0f358637BD;
	rsqrt.approx.f32 	%f230, %f229;
	mul.f32 	%f231, %f30, %f230;
	sub.f32 	%f388, %f388, %f231;
	mul.f32 	%f232, %f31, %f230;
	sub.f32 	%f387, %f387, %f232;
$L__BB0_14:
	add.s32 	%r84, %r99, 2;
	setp.eq.s32 	%p18, %r84, %r3;
	@%p18 bra 	$L__BB0_19;
	ld.global.v2.f32 	{%f233, %f234}, [%rd31];
	sub.f32 	%f235, %f233, %f1;
	sub.f32 	%f236, %f234, %f2;
	setp.gt.f32 	%p19, %f235, 0f42C80000;
	add.f32 	%f237, %f235, 0fC3480000;
	selp.f32 	%f238, %f237, %f235, %p19;
	setp.lt.f32 	%p20, %f238, 0fC2C80000;
	add.f32 	%f239, %f238, 0f43480000;
	selp.f32 	%f49, %f239, %f238, %p20;
	setp.gt.f32 	%p21, %f236, 0f42C80000;
	add.f32 	%f240, %f236, 0fC3480000;
	selp.f32 	%f241, %f240, %f236, %p21;
	setp.lt.f32 	%p22, %f241, 0fC2C80000;
	add.f32 	%f242, %f241, 0f43480000;
	selp.f32 	%f50, %f242, %f241, %p22;
	mul.f32 	%f243, %f50, %f50;
	fma.rn.f32 	%f51, %f49, %f49, %f243;
	setp.geu.f32 	%p23, %f51, 0f41C80000;
	@%p23 bra 	$L__BB0_17;
	ld.global.v2.f32 	{%f244, %f245}, [%rd30];
	add.f32 	%f389, %f389, %f244;
	add.f32 	%f390, %f390, %f245;
	add.f32 	%f246, %f49, %f1;
	add.f32 	%f247, %f50, %f2;
	add.f32 	%f386, %f386, %f246;
	add.f32 	%f385, %f385, %f247;
	add.s32 	%r108, %r108, 1;
	add.s32 	%r109, %r109, 1;
$L__BB0_17:
	setp.geu.f32 	%p24, %f51, 0f40800000;
	@%p24 bra 	$L__BB0_19;
	add.f32 	%f248, %f51, 0f358637BD;
	rsqrt.approx.f32 	%f249, %f248;
	mul.f32 	%f250, %f49, %f249;
	sub.f32 	%f388, %f388, %f250;
	mul.f32 	%f251, %f50, %f249;
	sub.f32 	%f387, %f387, %f251;
$L__BB0_19:
	add.s32 	%r85, %r99, 3;
	setp.eq.s32 	%p25, %r85, %r3;
	@%p25 bra 	$L__BB0_24;
	ld.global.v2.f32 	{%f252, %f253}, [%rd31+8];
	sub.f32 	%f254, %f252, %f1;
	sub.f32 	%f255, %f253, %f2;
	setp.gt.f32 	%p26, %f254, 0f42C80000;
	add.f32 	%f256, %f254, 0fC3480000;
	selp.f32 	%f257, %f256, %f254, %p26;
	setp.lt.f32 	%p27, %f257, 0fC2C80000;
	add.f32 	%f258, %f257, 0f43480000;
	selp.f32 	%f68, %f258, %f257, %p27;
	setp.gt.f32 	%p28, %f255, 0f42C80000;
	add.f32 	%f259, %f255, 0fC3480000;
	selp.f32 	%f260, %f259, %f255, %p28;
	setp.lt.f32 	%p29, %f260, 0fC2C80000;
	add.f32 	%f261, %f260, 0f43480000;
	selp.f32 	%f69, %f261, %f260, %p29;
	mul.f32 	%f262, %f69, %f69;
	fma.rn.f32 	%f70, %f68, %f68, %f262;
	setp.geu.f32 	%p30, %f70, 0f41C80000;
	@%p30 bra 	$L__BB0_22;
	ld.global.v2.f32 	{%f263, %f264}, [%rd30+8];
	add.f32 	%f389, %f389, %f263;
	add.f32 	%f390, %f390, %f264;
	add.f32 	%f265, %f68, %f1;
	add.f32 	%f266, %f69, %f2;
	add.f32 	%f386, %f386, %f265;
	add.f32 	%f385, %f385, %f266;
	add.s32 	%r108, %r108, 1;
	add.s32 	%r109, %r109, 1;
$L__BB0_22:
	setp.geu.f32 	%p31, %f70, 0f40800000;
	@%p31 bra 	$L__BB0_24;
	add.f32 	%f267, %f70, 0f358637BD;
	rsqrt.approx.f32 	%f268, %f267;
	mul.f32 	%f269, %f68, %f268;
	sub.f32 	%f388, %f388, %f269;
	mul.f32 	%f270, %f69, %f268;
	sub.f32 	%f387, %f387, %f270;
$L__BB0_24:
	ld.param.u32 	%r97, [_Z12update_boidsPK6float2S1_PS_S2_i_param_4];
	add.s32 	%r99, %r99, 4;
	add.s32 	%r98, %r98, 4;
	add.s64 	%rd31, %rd31, 32;
	add.s64 	%rd30, %rd30, 32;
	and.b32  	%r120, %r97, 2147483644;
	setp.ne.s32 	%p32, %r99, %r120;
	@%p32 bra 	$L__BB0_4;
$L__BB0_25:
	setp.eq.s32 	%p33, %r4, 0;
	@%p33 bra 	$L__BB0_33;
	mul.wide.u32 	%rd22, %r120, 8;
	add.s64 	%rd33, %rd1, %rd22;
	add.s64 	%rd32, %rd2, %rd22;
	sub.s32 	%r86, %r120, %r1;
	sub.s32 	%r124, %r86, %r2;
	neg.s32 	%r123, %r4;
$L__BB0_27:
	.pragma "nounroll";
	setp.eq.s32 	%p34, %r124, 0;
	@%p34 bra 	$L__BB0_32;
	ld.global.v2.f32 	{%f271, %f272}, [%rd32];
	sub.f32 	%f273, %f271, %f1;
	sub.f32 	%f274, %f272, %f2;
	setp.gt.f32 	%p35, %f273, 0f42C80000;
	add.f32 	%f275, %f273, 0fC3480000;
	selp.f32 	%f276, %f275, %f273, %p35;
	setp.lt.f32 	%p36, %f276, 0fC2C80000;
	add.f32 	%f277, %f276, 0f43480000;
	selp.f32 	%f105, %f277, %f276, %p36;
	setp.gt.f32 	%p37, %f274, 0f42C80000;
	add.f32 	%f278, %f274, 0fC3480000;
	selp.f32 	%f279, %f278, %f274, %p37;
	setp.lt.f32 	%p38, %f279, 0fC2C80000;
	add.f32 	%f280, %f279, 0f43480000;
	selp.f32 	%f106, %f280, %f279, %p38;
	mul.f32 	%f281, %f106, %f106;
	fma.rn.f32 	%f107, %f105, %f105, %f281;
	setp.geu.f32 	%p39, %f107, 0f41C80000;
	@%p39 bra 	$L__BB0_30;
	ld.global.v2.f32 	{%f282, %f283}, [%rd33];
	add.f32 	%f389, %f389, %f282;
	add.f32 	%f390, %f390, %f283;
	add.f32 	%f284, %f105, %f1;
	add.f32 	%f285, %f106, %f2;
	add.f32 	%f386, %f386, %f284;
	add.f32 	%f385, %f385, %f285;
	add.s32 	%r108, %r108, 1;
	add.s32 	%r109, %r109, 1;
$L__BB0_30:
	setp.geu.f32 	%p40, %f107, 0f40800000;
	@%p40 bra 	$L__BB0_32;
	add.f32 	%f286, %f107, 0f358637BD;
	rsqrt.approx.f32 	%f287, %f286;
	mul.f32 	%f288, %f105, %f287;
	sub.f32 	%f388, %f388, %f288;
	mul.f32 	%f289, %f106, %f287;
	sub.f32 	%f387, %f387, %f289;
$L__BB0_32:
	add.s64 	%rd33, %rd33, 8;
	add.s64 	%rd32, %rd32, 8;
	add.s32 	%r124, %r124, 1;
	add.s32 	%r123, %r123, 1;
	setp.ne.s32 	%p41, %r123, 0;
	@%p41 bra 	$L__BB0_27;
$L__BB0_33:
	mul.f32 	%f448, %f388, 0f3FC00000;
	mul.f32 	%f447, %f387, 0f3FC00000;
$L__BB0_34:
	setp.lt.s32 	%p42, %r108, 1;
	mov.f32 	%f451, 0f00000000;
	mov.f32 	%f452, %f451;
	@%p42 bra 	$L__BB0_36;
	cvt.rn.f32.u32 	%f292, %r108;
	rcp.rn.f32 	%f293, %f292;
	mul.f32 	%f294, %f389, %f293;
	mul.f32 	%f295, %f390, %f293;
	sub.f32 	%f451, %f294, %f3;
	sub.f32 	%f452, %f295, %f4;
$L__BB0_36:
	setp.lt.s32 	%p43, %r109, 1;
	mov.f32 	%f453, 0f00000000;
	mov.f32 	%f454, %f453;
	@%p43 bra 	$L__BB0_38;
	cvt.rn.f32.u32 	%f298, %r109;
	rcp.rn.f32 	%f299, %f298;
	mul.f32 	%f300, %f386, %f299;
	mul.f32 	%f301, %f385, %f299;
	sub.f32 	%f302, %f300, %f1;
	sub.f32 	%f303, %f301, %f2;
	setp.gt.f32 	%p44, %f302, 0f42C80000;
	add.f32 	%f304, %f302, 0fC3480000;
	selp.f32 	%f305, %f304, %f302, %p44;
	setp.lt.f32 	%p45, %f305, 0fC2C80000;
	add.f32 	%f306, %f305, 0f43480000;
	selp.f32 	%f453, %f306, %f305, %p45;
	setp.gt.f32 	%p46, %f303, 0f42C80000;
	add.f32 	%f307, %f303, 0fC3480000;
	selp.f32 	%f308, %f307, %f303, %p46;
	setp.lt.f32 	%p47, %f308, 0fC2C80000;
	add.f32 	%f309, %f308, 0f43480000;
	selp.f32 	%f454, %f309, %f308, %p47;
$L__BB0_38:
	add.f32 	%f310, %f451, 0f00000000;
	add.f32 	%f311, %f452, 0f00000000;
	fma.rn.f32 	%f312, %f453, 0f3F000000, %f310;
	fma.rn.f32 	%f313, %f454, 0f3F000000, %f311;
	add.f32 	%f455, %f448, %f312;
	add.f32 	%f456, %f447, %f313;
	mul.f32 	%f314, %f456, %f456;
	fma.rn.f32 	%f150, %f455, %f455, %f314;
	setp.leu.f32 	%p48, %f150, 0f451C4000;
	@%p48 bra 	$L__BB0_40;
	rsqrt.approx.f32 	%f315, %f150;
	mul.f32 	%f316, %f315, 0f42480000;
	mul.f32 	%f455, %f455, %f316;
	mul.f32 	%f456, %f456, %f316;
$L__BB0_40:
	fma.rn.f32 	%f457, %f455, 0f3C23D70A, %f3;
	fma.rn.f32 	%f458, %f456, 0f3C23D70A, %f4;
	mul.f32 	%f317, %f458, %f458;
	fma.rn.f32 	%f157, %f457, %f457, %f317;
	setp.leu.f32 	%p49, %f157, 0f43C80000;
	@%p49 bra 	$L__BB0_42;
	rsqrt.approx.f32 	%f318, %f157;
	mul.f32 	%f319, %f318, 0f41A00000;
	mul.f32 	%f457, %f457, %f319;
	mul.f32 	%f458, %f458, %f319;
$L__BB0_42:
	fma.rn.f32 	%f162, %f457, 0f3C23D70A, %f1;
	fma.rn.f32 	%f163, %f458, 0f3C23D70A, %f2;
	abs.f32 	%f461, %f162;
	setp.lt.f32 	%p50, %f461, 0f43480000;
	@%p50 bra 	$L__BB0_53;
	setp.gtu.f32 	%p51, %f461, 0f4EC80000;
	@%p51 bra 	$L__BB0_50;
	mov.f32 	%f320, 0f43480000;
	div.approx.f32 	%f321, %f461, %f320;
	cvt.rzi.f32.f32 	%f459, %f321;
	fma.rn.f32 	%f166, %f459, 0fC3480000, %f461;
	mov.b32 	%r60, %f166;
	setp.lt.u32 	%p52, %r60, 1128792064;
	@%p52 bra 	$L__BB0_49;
	setp.lt.u32 	%p53, %r60, -2147483647;
	@%p53 bra 	$L__BB0_47;
	add.f32 	%f325, %f459, 0fBF800000;
	setp.lt.f32 	%p56, %f166, 0fC3480000;
	add.f32 	%f326, %f325, 0fBF800000;
	selp.f32 	%f459, %f326, %f325, %p56;
	bra.uni 	$L__BB0_49;
$L__BB0_47:
	add.f32 	%f459, %f459, 0f3F800000;
	setp.ltu.f32 	%p54, %f166, 0f43C80000;
	@%p54 bra 	$L__BB0_49;
	add.f32 	%f322, %f459, 0f3F800000;
	fma.rn.f32 	%f323, 0f43480000, 0fC0400000, %f166;
	setp.ge.f32 	%p55, %f323, 0f00000000;
	add.f32 	%f324, %f322, 0f3F800000;
	selp.f32 	%f459, %f324, %f322, %p55;
$L__BB0_49:
	fma.rn.f32 	%f461, %f459, 0fC3480000, %f461;
	bra.uni 	$L__BB0_53;
$L__BB0_50:
	mov.b32 	%r61, %f461;
	and.b32  	%r87, %r61, 8388607;
	or.b32  	%r135, %r87, 1065353216;
	mov.b32 	%f460, %r135;
	and.b32  	%r88, %r61, -8388608;
	add.s32 	%r136, %r88, -1124073472;
	setp.eq.s32 	%p57, %r136, 0;
	@%p57 bra 	$L__BB0_52;
$L__BB0_51:
	min.u32 	%r89, %r136, 192937984;
	add.s32 	%r90, %r135, %r89;
	mov.b32 	%f327, %r90;
	mul.f32 	%f328, %f327, 0f3F23D70A;
	fma.rn.f32 	%f329, %f328, 0fBFC80000, %f327;
	fma.rn.f32 	%f330, %f329, 0f3F23D70A, %f328;
	fma.rn.f32 	%f331, %f330, 0fBFC80000, %f327;
	mov.f32 	%f332, 0f3F23D70A;
	fma.rz.f32 	%f333, %f331, %f332, %f330;
	cvt.rzi.f32.f32 	%f334, %f333;
	fma.rn.f32 	%f460, %f334, 0fBFC80000, %f327;
	sub.s32 	%r136, %r136, %r89;
	mov.b32 	%r135, %f460;
	setp.ne.s32 	%p58, %r136, 0;
	setp.ne.s32 	%p59, %r135, 0;
	and.pred  	%p60, %p58, %p59;
	@%p60 bra 	$L__BB0_51;
$L__BB0_52:
	setp.gt.u32 	%p61, %r61, 2139095039;
	selp.f32 	%f336, 0f7FFFFFFF, 0f4E800000, %p61;
	mul.f32 	%f337, %f460, 0f34000000;
	mul.f32 	%f461, %f336, %f337;
$L__BB0_53:
	abs.f32 	%f338, %f461;
	setp.nan.f32 	%p62, %f338, %f338;
	copysign.f32 	%f339, %f162, %f461;
	selp.f32 	%f177, %f461, %f339, %p62;
	abs.f32 	%f464, %f163;
	setp.lt.f32 	%p63, %f464, 0f43480000;
	@%p63 bra 	$L__BB0_64;
	setp.gtu.f32 	%p64, %f464, 0f4EC80000;
	@%p64 bra 	$L__BB0_61;
	mov.f32 	%f340, 0f43480000;
	div.approx.f32 	%f341, %f464, %f340;
	cvt.rzi.f32.f32 	%f462, %f341;
	fma.rn.f32 	%f180, %f462, 0fC3480000, %f464;
	mov.b32 	%r68, %f180;
	setp.lt.u32 	%p65, %r68, 1128792064;
	@%p65 bra 	$L__BB0_60;
	setp.lt.u32 	%p66, %r68, -2147483647;
	@%p66 bra 	$L__BB0_58;
	add.f32 	%f345, %f462, 0fBF800000;
	setp.lt.f32 	%p69, %f180, 0fC3480000;
	add.f32 	%f346, %f345, 0fBF800000;
	selp.f32 	%f462, %f346, %f345, %p69;
	bra.uni 	$L__BB0_60;
$L__BB0_58:
	add.f32 	%f462, %f462, 0f3F800000;
	setp.ltu.f32 	%p67, %f180, 0f43C80000;
	@%p67 bra 	$L__BB0_60;
	add.f32 	%f342, %f462, 0f3F800000;
	fma.rn.f32 	%f343, 0f43480000, 0fC0400000, %f180;
	setp.ge.f32 	%p68, %f343, 0f00000000;
	add.f32 	%f344, %f342, 0f3F800000;
	selp.f32 	%f462, %f344, %f342, %p68;
$L__BB0_60:
	fma.rn.f32 	%f464, %f462, 0fC3480000, %f464;
	bra.uni 	$L__BB0_64;
$L__BB0_61:
	mov.b32 	%r69, %f464;
	and.b32  	%r91, %r69, 8388607;
	or.b32  	%r137, %r91, 1065353216;
	mov.b32 	%f463, %r137;
	and.b32  	%r92, %r69, -8388608;
	add.s32 	%r138, %r92, -1124073472;
	setp.eq.s32 	%p70, %r138, 0;
	@%p70 bra 	$L__BB0_63;
$L__BB0_62:
	min.u32 	%r93, %r138, 192937984;
	add.s32 	%r94, %r137, %r93;
	mov.b32 	%f347, %r94;
	mul.f32 	%f348, %f347, 0f3F23D70A;
	fma.rn.f32 	%f349, %f348, 0fBFC80000, %f347;
	fma.rn.f32 	%f350, %f349, 0f3F23D70A, %f348;
	fma.rn.f32 	%f351, %f350, 0fBFC80000, %f347;
	mov.f32 	%f352, 0f3F23D70A;
	fma.rz.f32 	%f353, %f351, %f352, %f350;
	cvt.rzi.f32.f32 	%f354, %f353;
	fma.rn.f32 	%f463, %f354, 0fBFC80000, %f347;
	sub.s32 	%r138, %r138, %r93;
	mov.b32 	%r137, %f463;
	setp.ne.s32 	%p71, %r138, 0;
	setp.ne.s32 	%p72, %r137, 0;
	and.pred  	%p73, %p71, %p72;
	@%p73 bra 	$L__BB0_62;
$L__BB0_63:
	setp.gt.u32 	%p74, %r69, 2139095039;
	selp.f32 	%f356, 0f7FFFFFFF, 0f4E800000, %p74;
	mul.f32 	%f357, %f463, 0f34000000;
	mul.f32 	%f464, %f356, %f357;
$L__BB0_64:
	ld.param.u64 	%rd29, [_Z12update_boidsPK6float2S1_PS_S2_i_param_3];
	ld.param.u64 	%rd28, [_Z12update_boidsPK6float2S1_PS_S2_i_param_2];
	abs.f32 	%f358, %f464;
	setp.nan.f32 	%p75, %f358, %f358;
	copysign.f32 	%f359, %f163, %f464;
	selp.f32 	%f360, %f464, %f359, %p75;
	setp.lt.f32 	%p76, %f360, 0f00000000;
	add.f32 	%f361, %f360, 0f43480000;
	selp.f32 	%f362, %f361, %f360, %p76;
	cvta.to.global.u64 	%rd23, %rd28;
	mul.wide.s32 	%rd24, %r3, 8;
	add.s64 	%rd25, %rd23, %rd24;
	add.f32 	%f363, %f177, 0f43480000;
	setp.lt.f32 	%p77, %f177, 0f00000000;
	selp.f32 	%f364, %f363, %f177, %p77;
	st.global.v2.f32 	[%rd25], {%f364, %f362};
	cvta.to.global.u64 	%rd26, %rd29;
	add.s64 	%rd27, %rd26, %rd24;
	st.global.v2.f32 	[%rd27], {%f457, %f458};
$L__BB0_65:
	ret;

}


// ===== COMPILED SASS (sm_100) =====

	.target	sm_100

	.elftype	@"ET_EXEC"


//--------------------- .note.nv.tkinfo           --------------------------
	.section	.note.nv.tkinfo,"",@"SHT_NOTE"
	.sectionflags	@"SHF_NOTE_NV_TKINFO"
	.tkinfo
        /*0018*/ 	.word	0x00000002
        /*0030*/ 	.string	""
        /*0030*/ 	.string	"ptxas"
        /*0030*/ 	.string	"Cuda compilation tools, release 13.0, V13.0.88"
        /*0030*/ 	.string	"Build cuda_13.0.r13.0/compiler.36424714_0"
        /*0030*/ 	.string	"-arch sm_100 -m 64 "



//--------------------- .note.nv.cuinfo           --------------------------
	.section	.note.nv.cuinfo,"",@"SHT_NOTE"
	.sectionflags	@"SHF_NOTE_NV_CUINFO"
        /*0018*/ 	.short	0x0002
        /*001a*/ 	.short	0x0064
        /*001c*/ 	.short	0x0082
	.zero		2


//--------------------- .nv.info                  --------------------------
	.section	.nv.info,"",@"SHT_CUDA_INFO"
	.align	4


	//----- nvinfo : EIATTR_REGCOUNT
	.align		4
        /*0000*/ 	.byte	0x04, 0x2f
        /*0002*/ 	.short	(.L_1 - .L_0)
	.align		4
.L_0:
        /*0004*/ 	.word	index@(_Z12update_boidsPK6float2S1_PS_S2_i)
        /*0008*/ 	.word	0x0000001d


	//----- nvinfo : EIATTR_FRAME_SIZE
	.align		4
.L_1:
        /*000c*/ 	.byte	0x04, 0x11
        /*000e*/ 	.short	(.L_3 - .L_2)
	.align		4
.L_2:
        /*0010*/ 	.word	index@($__internal_0_$__cuda_sm20_rcp_rn_f32_slowpath)
        /*0014*/ 	.word	0x00000000


	//----- nvinfo : EIATTR_FRAME_SIZE
	.align		4
.L_3:
        /*0018*/ 	.byte	0x04, 0x11
        /*001a*/ 	.short	(.L_5 - .L_4)
	.align		4
.L_4:
        /*001c*/ 	.word	index@(_Z12update_boidsPK6float2S1_PS_S2_i)
        /*0020*/ 	.word	0x00000000


	//----- nvinfo : EIATTR_MIN_STACK_SIZE
	.align		4
.L_5:
        /*0024*/ 	.byte	0x04, 0x12
        /*0026*/ 	.short	(.L_7 - .L_6)
	.align		4
.L_6:
        /*0028*/ 	.word	index@(_Z12update_boidsPK6float2S1_PS_S2_i)
        /*002c*/ 	.word	0x00000000
.L_7:


//--------------------- .nv.compat                --------------------------
	.section	.nv.compat,"",@"SHT_CUDA_COMPAT_INFO"
	.align	4
        /*0000*/ 	.byte	0x02, 0x09, 0x00, 0x00, 0x02, 0x02, 0x01, 0x00, 0x02, 0x05, 0x05, 0x00, 0x03, 0x07, 0x01, 0x01
        /*0010*/ 	.byte	0x02, 0x03, 0x00, 0x00, 0x02, 0x06, 0x01, 0x00, 0x04, 0x0b, 0x08, 0x00, 0x01, 0x00, 0x00, 0x00
        /*0020*/ 	.byte	0x00, 0x00, 0x00, 0x00


//--------------------- .nv.info._Z12update_boidsPK6float2S1_PS_S2_i --------------------------
	.section	.nv.info._Z12update_boidsPK6float2S1_PS_S2_i,"",@"SHT_CUDA_INFO"
	.sectionflags	@""
	.align	4


	//----- nvinfo : EIATTR_CUDA_API_VERSION
	.align		4
        /*0000*/ 	.byte	0x04, 0x37
        /*0002*/ 	.short	(.L_9 - .L_8)
.L_8:
        /*0004*/ 	.word	0x00000082


	//----- nvinfo : EIATTR_KPARAM_INFO
	.align		4
.L_9:
        /*0008*/ 	.byte	0x04, 0x17
        /*000a*/ 	.short	(.L_11 - .L_10)
.L_10:
        /*000c*/ 	.word	0x00000000
        /*0010*/ 	.short	0x0004
        /*0012*/ 	.short	0x0020
        /*0014*/ 	.byte	0x00, 0xf0, 0x11, 0x00


	//----- nvinfo : EIATTR_KPARAM_INFO
	.align		4
.L_11:
        /*0018*/ 	.byte	0x04, 0x17
        /*001a*/ 	.short	(.L_13 - .L_12)
.L_12:
        /*001c*/ 	.word	0x00000000
        /*0020*/ 	.short	0x0003
        /*0022*/ 	.short	0x0018
        /*0024*/ 	.byte	0x00, 0xf5, 0x21, 0x00


	//----- nvinfo : EIATTR_KPARAM_INFO
	.align		4
.L_13:
        /*0028*/ 	.byte	0x04, 0x17
        /*002a*/ 	.short	(.L_15 - .L_14)
.L_14:
        /*002c*/ 	.word	0x00000000
        /*0030*/ 	.short	0x0002
        /*0032*/ 	.short	0x0010
        /*0034*/ 	.byte	0x00, 0xf5, 0x21, 0x00


	//----- nvinfo : EIATTR_KPARAM_INFO
	.align		4
.L_15:
        /*0038*/ 	.byte	0x04, 0x17
        /*003a*/ 	.short	(.L_17 - .L_16)
.L_16:
        /*003c*/ 	.word	0x00000000
        /*0040*/ 	.short	0x0001
        /*0042*/ 	.short	0x0008
        /*0044*/ 	.byte	0x00, 0xf5, 0x21, 0x00


	//----- nvinfo : EIATTR_KPARAM_INFO
	.align		4
.L_17:
        /*0048*/ 	.byte	0x04, 0x17
        /*004a*/ 	.short	(.L_19 - .L_18)
.L_18:
        /*004c*/ 	.word	0x00000000
        /*0050*/ 	.short	0x0000
        /*0052*/ 	.short	0x0000
        /*0054*/ 	.byte	0x00, 0xf5, 0x21, 0x00


	//----- nvinfo : EIATTR_SPARSE_MMA_MASK
	.align		4
.L_19:
        /*0058*/ 	.byte	0x03, 0x50
        /*005a*/ 	.short	0x0000


	//----- nvinfo : EIATTR_MAXREG_COUNT
	.align		4
        /*005c*/ 	.byte	0x03, 0x1b
        /*005e*/ 	.short	0x00ff


	//----- nvinfo : EIATTR_MERCURY_ISA_VERSION
	.align		4
        /*0060*/ 	.byte	0x03, 0x5f
        /*0062*/ 	.short	0x0101


	//----- nvinfo : EIATTR_VRC_CTA_INIT_COUNT
	.align		4
        /*0064*/ 	.byte	0x02, 0x4a
	.zero		1
	.zero		1


	//----- nvinfo : EIATTR_EXIT_INSTR_OFFSETS
	.align		4
        /*0068*/ 	.byte	0x04, 0x1c
        /*006a*/ 	.short	(.L_21 - .L_20)


	//   ....[0]....
.L_20:
        /*006c*/ 	.word	0x00000080


	//   ....[1]....
        /*0070*/ 	.word	0x00001e20


	//----- nvinfo : EIATTR_CRS_STACK_SIZE
	.align		4
.L_21:
        /*0074*/ 	.byte	0x04, 0x1e
        /*0076*/ 	.short	(.L_23 - .L_22)
.L_22:
        /*0078*/ 	.word	0x00000000


	//----- nvinfo : EIATTR_CBANK_PARAM_SIZE
	.align		4
.L_23:
        /*007c*/ 	.byte	0x03, 0x19
        /*007e*/ 	.short	0x0024


	//----- nvinfo : EIATTR_PARAM_CBANK
	.align		4
        /*0080*/ 	.byte	0x04, 0x0a
        /*0082*/ 	.short	(.L_25 - .L_24)
	.align		4
.L_24:
        /*0084*/ 	.word	index@(.nv.constant0._Z12update_boidsPK6float2S1_PS_S2_i)
        /*0088*/ 	.short	0x0380
        /*008a*/ 	.short	0x0024


	//----- nvinfo : EIATTR_SW_WAR
	.align		4
.L_25:
        /*008c*/ 	.byte	0x04, 0x36
        /*008e*/ 	.short	(.L_27 - .L_26)
.L_26:
        /*0090*/ 	.word	0x00000008
.L_27:


//--------------------- .nv.callgraph             --------------------------
	.section	.nv.callgraph,"",@"SHT_CUDA_CALLGRAPH"
	.align	4
	.sectionentsize	8
	.align		4
        /*0000*/ 	.word	0x00000000
	.align		4
        /*0004*/ 	.word	0xffffffff
	.align		4
        /*0008*/ 	.word	0x00000000
	.align		4
        /*000c*/ 	.word	0xfffffffe
	.align		4
        /*0010*/ 	.word	0x00000000
	.align		4
        /*0014*/ 	.word	0xfffffffd
	.align		4
        /*0018*/ 	.word	0x00000000
	.align		4
        /*001c*/ 	.word	0xfffffffc


//--------------------- .text._Z12update_boidsPK6float2S1_PS_S2_i --------------------------
	.section	.text._Z12update_boidsPK6float2S1_PS_S2_i,"ax",@progbits
	.align	128
        .global         _Z12update_boidsPK6float2S1_PS_S2_i
        .type           _Z12update_boidsPK6float2S1_PS_S2_i,@function
        .size           _Z12update_boidsPK6float2S1_PS_S2_i,(.L_x_46 - _Z12update_boidsPK6float2S1_PS_S2_i)
        .other          _Z12update_boidsPK6float2S1_PS_S2_i,@"STO_CUDA_ENTRY STV_DEFAULT"
_Z12update_boidsPK6float2S1_PS_S2_i:
.text._Z12update_boidsPK6float2S1_PS_S2_i:
[----:B------:R-:W-:Y:S01]  /*0000*/  LDC R1, c[0x0][0x37c] ;  /* 0x0000df00ff017b82 */ /* 0x000fe20000000800 */
[----:B------:R-:W0:Y:S07]  /*0010*/  S2R R0, SR_TID.X ;  /* 0x0000000000007919 */ /* 0x000e2e0000002100 */
[----:B------:R-:W1:Y:S01]  /*0020*/  S2UR UR5, SR_CTAID.X ;  /* 0x00000000000579c3 */ /* 0x000e620000002500 */
[----:B------:R-:W1:Y:S01]  /*0030*/  LDCU UR4, c[0x0][0x360] ;  /* 0x00006c00ff0477ac */ /* 0x000e620008000800 */
[----:B------:R-:W2:Y:S01]  /*0040*/  LDCU UR7, c[0x0][0x3a0] ;  /* 0x00007400ff0777ac */ /* 0x000ea20008000800 */
[----:B-1----:R-:W-:-:S06]  /*0050*/  UIMAD UR5, UR5, UR4, URZ ;  /* 0x00000004050572a4 */ /* 0x002fcc000f8e02ff */
[----:B0-----:R-:W-:-:S04]  /*0060*/  IADD3 R0, PT, PT, R0, UR5, RZ ;  /* 0x0000000500007c10 */ /* 0x001fc8000fffe0ff */
[----:B--2---:R-:W-:-:S13]  /*0070*/  ISETP.GE.AND P0, PT, R0, UR7, PT ;  /* 0x0000000700007c0c */ /* 0x004fda000bf06270 */
[----:B------:R-:W-:Y:S05]  /*0080*/  @P0 EXIT ;  /* 0x000000000000094d */ /* 0x000fea0003800000 */
[----:B------:R-:W0:Y:S01]  /*0090*/  LDC.64 R6, c[0x0][0x380] ;  /* 0x0000e000ff067b82 */ /* 0x000e220000000a00 */
[----:B------:R-:W1:Y:S07]  /*00a0*/  LDCU.64 UR16, c[0x0][0x358] ;  /* 0x00006b00ff1077ac */ /* 0x000e6e0008000a00 */
[----:B------:R-:W2:Y:S01]  /*00b0*/  LDC.64 R4, c[0x0][0x388] ;  /* 0x0000e200ff047b82 */ /* 0x000ea20000000a00 */
[----:B0-----:R-:W-:-:S06]  /*00c0*/  IMAD.WIDE R6, R0, 0x8, R6 ;  /* 0x0000000800067825 */ /* 0x001fcc00078e0206 */
[----:B-1----:R-:W5:Y:S01]  /*00d0*/  LDG.E.64 R6, desc[UR16][R6.64] ;  /* 0x0000001006067981 */ /* 0x002f62000c1e1b00 */
[----:B--2---:R-:W-:-:S06]  /*00e0*/  IMAD.WIDE R4, R0, 0x8, R4 ;  /* 0x0000000800047825 */ /* 0x004fcc00078e0204 */
[----:B------:R-:W5:Y:S01]  /*00f0*/  LDG.E.64 R4, desc[UR16][R4.64] ;  /* 0x0000001004047981 */ /* 0x000f62000c1e1b00 */
[----:B------:R-:W-:Y:S01]  /*0100*/  UISETP.GE.AND UP0, UPT, UR7, 0x1, UPT ;  /* 0x000000010700788c */ /* 0x000fe2000bf06270 */
[----:B------:R-:W-:Y:S02]  /*0110*/  CS2R R10, SRZ ;  /* 0x00000000000a7805 */ /* 0x000fe4000001ff00 */
[----:B------:R-:W-:Y:S02]  /*0120*/  CS2R R12, SRZ ;  /* 0x00000000000c7805 */ /* 0x000fe4000001ff00 */
[----:B------:R-:W-:Y:S02]  /*0130*/  CS2R R16, SRZ ;  /* 0x0000000000107805 */ /* 0x000fe4000001ff00 */
[----:B------:R-:W-:Y:S02]  /*0140*/  CS2R R14, SRZ ;  /* 0x00000000000e7805 */ /* 0x000fe4000001ff00 */
[----:B------:R-:W-:Y:S05]  /*0150*/  BRA.U !UP0, `(.L_x_0) ;  /* 0x0000000d08d07547 */ /* 0x000fea000b800000 */
[----:B------:R-:W-:Y:S01]  /*0160*/  UISETP.GE.U32.AND UP0, UPT, UR7, 0x4, UPT ;  /* 0x000000040700788c */ /* 0x000fe2000bf06070 */
[----:B------:R-:W-:Y:S01]  /*0170*/  HFMA2 R19, -RZ, RZ, 0, 0 ;  /* 0x00000000ff137431 */ /* 0x000fe200000001ff */
[----:B------:R-:W-:Y:S02]  /*0180*/  CS2R R14, SRZ ;  /* 0x00000000000e7805 */ /* 0x000fe4000001ff00 */
[----:B------:R-:W-:Y:S02]  /*0190*/  CS2R R10, SRZ ;  /* 0x00000000000a7805 */ /* 0x000fe4000001ff00 */
[----:B------:R-:W-:Y:S02]  /*01a0*/  CS2R R12, SRZ ;  /* 0x00000000000c7805 */ /* 0x000fe4000001ff00 */
[----:B------:R-:W-:Y:S01]  /*01b0*/  CS2R R16, SRZ ;  /* 0x0000000000107805 */ /* 0x000fe2000001ff00 */
[----:B------:R-:W-:Y:S01]  /*01c0*/  ULOP3.LUT UR6, UR7, 0x3, URZ, 0xc0, !UPT ;  /* 0x0000000307067892 */ /* 0x000fe2000f8ec0ff */
[----:B------:R-:W-:Y:S11]  /*01d0*/  BRA.U !UP0, `(.L_x_1) ;  /* 0x0000000908b87547 */ /* 0x000ff6000b800000 */
[----:B------:R-:W0:Y:S01]  /*01e0*/  LDCU.128 UR12, c[0x0][0x380] ;  /* 0x00007000ff0c77ac */ /* 0x000e220008000c00 */
[----:B------:R-:W-:Y:S02]  /*01f0*/  IADD3 R18, PT, PT, -R0, RZ, RZ ;  /* 0x000000ff00127210 */ /* 0x000fe40007ffe1ff */
[----:B------:R-:W-:Y:S02]  /*0200*/  CS2R R14, SRZ ;  /* 0x00000000000e7805 */ /* 0x000fe4000001ff00 */
[----:B------:R-:W-:Y:S01]  /*0210*/  MOV R10, RZ ;  /* 0x000000ff000a7202 */ /* 0x000fe20000000f00 */
[----:B------:R-:W-:Y:S02]  /*0220*/  ULOP3.LUT UR7, UR7, 0x7ffffffc, URZ, 0xc0, !UPT ;  /* 0x7ffffffc07077892 */ /* 0x000fe4000f8ec0ff */
[----:B0-----:R-:W-:Y:S02]  /*0230*/  UIADD3 UR9, UP0, UPT, UR12, 0x10, URZ ;  /* 0x000000100c097890 */ /* 0x001fe4000ff1e0ff */
[----:B------:R-:W-:-:S02]  /*0240*/  UIADD3 UR4, UP1, UPT, UR14, 0x10, URZ ;  /* 0x000000100e047890 */ /* 0x000fc4000ff3e0ff */
[----:B------:R-:W-:Y:S02]  /*0250*/  UIADD3.X UR10, UPT, UPT, URZ, UR13, URZ, UP0, !UPT ;  /* 0x0000000dff0a7290 */ /* 0x000fe400087fe4ff */
[----:B------:R-:W-:Y:S01]  /*0260*/  UIADD3.X UR8, UPT, UPT, URZ, UR15, URZ, UP1, !UPT ;  /* 0x0000000fff087290 */ /* 0x000fe20008ffe4ff */
[----:B------:R-:W-:Y:S01]  /*0270*/  IMAD.U32 R20, RZ, RZ, UR9 ;  /* 0x00000009ff147e24 */ /* 0x000fe2000f8e00ff */
[----:B------:R-:W-:Y:S01]  /*0280*/  MOV R8, UR4 ;  /* 0x0000000400087c02 */ /* 0x000fe20008000f00 */
[----:B------:R-:W-:Y:S01]  /*0290*/  UMOV UR4, URZ ;  /* 0x000000ff00047c82 */ /* 0x000fe20008000000 */
[----:B------:R-:W-:Y:S02]  /*02a0*/  MOV R21, UR10 ;  /* 0x0000000a00157c02 */ /* 0x000fe40008000f00 */
[----:B------:R-:W-:-:S07]  /*02b0*/  MOV R9, UR8 ;  /* 0x0000000800097c02 */ /* 0x000fce0008000f00 */
.L_x_10:
[----:B------:R-:W-:Y:S01]  /*02c0*/  ISETP.NE.AND P0, PT, R18, RZ, PT ;  /* 0x000000ff1200720c */ /* 0x000fe20003f05270 */
[----:B------:R-:W-:-:S12]  /*02d0*/  BSSY.RECONVERGENT B0, `(.L_x_2) ;  /* 0x0000023000007945 */ /* 0x000fd80003800200 */
[----:B------:R-:W-:Y:S05]  /*02e0*/  @!P0 BRA `(.L_x_3) ;  /* 0x0000000000848947 */ /* 0x000fea0003800000 */
[----:B------:R-:W2:Y:S02]  /*02f0*/  LDG.E.64 R2, desc[UR16][R20.64+-0x10] ;  /* 0xfffff01014027981 */ /* 0x000ea4000c1e1b00 */
[----:B--2--5:R-:W-:Y:S01]  /*0300*/  FADD R22, -R7, R3 ;  /* 0x0000000307167221 */ /* 0x024fe20000000100 */
[----:B------:R-:W-:-:S04]  /*0310*/  FADD R19, -R6, R2 ;  /* 0x0000000206137221 */ /* 0x000fc80000000100 */
[----:B------:R-:W-:Y:S02]  /*0320*/  FSETP.GT.AND P1, PT, R22, 100, PT ;  /* 0x42c800001600780b */ /* 0x000fe40003f24000 */
[----:B------:R-:W-:-:S11]  /*0330*/  FSETP.GT.AND P0, PT, R19, 100, PT ;  /* 0x42c800001300780b */ /* 0x000fd60003f04000 */
[----:B------:R-:W-:Y:S02]  /*0340*/  @P1 FADD R22, R22, -200 ;  /* 0xc348000016161421 */ /* 0x000fe40000000000 */
[----:B------:R-:W-:-:S03]  /*0350*/  @P0 FADD R19, R19, -200 ;  /* 0xc348000013130421 */ /* 0x000fc60000000000 */
[----:B------:R-:W-:Y:S02]  /*0360*/  FSETP.GEU.AND P1, PT, R22, -100, PT ;  /* 0xc2c800001600780b */ /* 0x000fe40003f2e000 */
[----:B------:R-:W-:-:S11]  /*0370*/  FSETP.GEU.AND P0, PT, R19, -100, PT ;  /* 0xc2c800001300780b */ /* 0x000fd60003f0e000 */
[----:B------:R-:W-:Y:S02]  /*0380*/  @!P1 FADD R22, R22, 200 ;  /* 0x4348000016169421 */ /* 0x000fe40000000000 */
[----:B------:R-:W-:Y:S02]  /*0390*/  @!P0 FADD R19, R19, 200 ;  /* 0x4348000013138421 */ /* 0x000fe40000000000 */
[----:B------:R-:W-:-:S04]  /*03a0*/  FMUL R2, R22, R22 ;  /* 0x0000001616027220 */ /* 0x000fc80000400000 */
[----:B------:R-:W-:-:S05]  /*03b0*/  FFMA R25, R19, R19, R2 ;  /* 0x0000001313197223 */ /* 0x000fca0000000002 */
[----:B------:R-:W-:-:S13]  /*03c0*/  FSETP.GEU.AND P1, PT, R25, 25, PT ;  /* 0x41c800001900780b */ /* 0x000fda0003f2e000 */
[----:B------:R-:W2:Y:S01]  /*03d0*/  @!P1 LDG.E.64 R2, desc[UR16][R8.64+-0x10] ;  /* 0xfffff01008029981 */ /* 0x000ea2000c1e1b00 */
[----:B------:R-:W-:Y:S01]  /*03e0*/  FSETP.GEU.AND P2, PT, R25, 4, PT ;  /* 0x408000001900780b */ /* 0x000fe20003f4e000 */
[----:B------:R-:W-:Y:S01]  /*03f0*/  @!P1 FADD R24, R6, R19 ;  /* 0x0000001306189221 */ /* 0x000fe20000000000 */
[----:B------:R-:W-:Y:S01]  /*0400*/  PLOP3.LUT P0, PT, PT, PT, PT, 0x80, 0x8 ;  /* 0x000000000008781c */ /* 0x000fe20003f0f070 */
[----:B------:R-:W-:Y:S01]  /*0410*/  @!P1 FADD R23, R7, R22 ;  /* 0x0000001607179221 */ /* 0x000fe20000000000 */
[----:B------:R-:W-:Y:S02]  /*0420*/  @!P1 VIADD R10, R10, 0x1 ;  /* 0x000000010a0a9836 */ /* 0x000fe40000000000 */
[----:B------:R-:W-:Y:S01]  /*0430*/  @!P1 FADD R11, R11, R24 ;  /* 0x000000180b0b9221 */ /* 0x000fe20000000000 */
[----:B------:R-:W-:Y:S01]  /*0440*/  @!P1 IADD3 R15, PT, PT, R15, 0x1, RZ ;  /* 0x000000010f0f9810 */ /* 0x000fe20007ffe0ff */
[----:B------:R-:W-:-:S05]  /*0450*/  @!P1 FADD R12, R12, R23 ;  /* 0x000000170c0c9221 */ /* 0x000fca0000000000 */
[----:B------:R-:W-:-:S05]  /*0460*/  @!P2 FADD R25, R25, 9.9999999747524270788e-07 ;  /* 0x358637bd1919a421 */ /* 0x000fca0000000000 */
[----:B------:R-:W-:-:S04]  /*0470*/  @!P2 FSETP.GEU.AND P3, PT, |R25|, 1.175494350822287508e-38, PT ;  /* 0x008000001900a80b */ /* 0x000fc80003f6e200 */
[----:B------:R-:W-:-:S13]  /*0480*/  @!P2 PLOP3.LUT P0, PT, P3, PT, PT, 0x80, 0x8 ;  /* 0x000000000008a81c */ /* 0x000fda0001f0f070 */
[----:B------:R-:W-:-:S04]  /*0490*/  @!P0 FMUL R25, R25, 16777216 ;  /* 0x4b80000019198820 */ /* 0x000fc80000400000 */
[----:B------:R-:W0:Y:S02]  /*04a0*/  @!P2 MUFU.RSQ R26, R25 ;  /* 0x00000019001aa308 */ /* 0x000e240000001400 */
[----:B0-----:R-:W-:-:S04]  /*04b0*/  @!P0 FMUL R26, R26, 4096 ;  /* 0x458000001a1a8820 */ /* 0x001fc80000400000 */
[-C--:B------:R-:W-:Y:S01]  /*04c0*/  @!P2 FFMA R16, -R19, R26.reuse, R16 ;  /* 0x0000001a1310a223 */ /* 0x080fe20000000110 */
[----:B------:R-:W-:Y:S01]  /*04d0*/  @!P2 FFMA R17, -R22, R26, R17 ;  /* 0x0000001a1611a223 */ /* 0x000fe20000000111 */
[----:B--2---:R-:W-:Y:S01]  /*04e0*/  @!P1 FADD R13, R13, R2 ;  /* 0x000000020d0d9221 */ /* 0x004fe20000000000 */
[----:B------:R-:W-:-:S07]  /*04f0*/  @!P1 FADD R14, R14, R3 ;  /* 0x000000030e0e9221 */ /* 0x000fce0000000000 */
.L_x_3:
[----:B------:R-:W-:Y:S05]  /*0500*/  BSYNC.RECONVERGENT B0 ;  /* 0x0000000000007941 */ /* 0x000fea0003800200 */
.L_x_2:
[----:B------:R-:W-:Y:S01]  /*0510*/  UIADD3 UR8, UPT, UPT, UR4, 0x1, URZ ;  /* 0x0000000104087890 */ /* 0x000fe2000fffe0ff */
[----:B------:R-:W-:Y:S05]  /*0520*/  BSSY.RECONVERGENT B0, `(.L_x_4) ;  /* 0x0000024000007945 */ /* 0x000fea0003800200 */
[----:B------:R-:W-:-:S13]  /*0530*/  ISETP.NE.AND P0, PT, R0, UR8, PT ;  /* 0x0000000800007c0c */ /* 0x000fda000bf05270 */
        /* <DEDUP_REMOVED lines=20> */
[----:B------:R-:W-:Y:S01]  /*0680*/  @!P1 IADD3 R10, PT, PT, R10, 0x1, RZ ;  /* 0x000000010a0a9810 */ /* 0x000fe20007ffe0ff */
[----:B------:R-:W-:Y:S01]  /*0690*/  @!P1 FADD R11, R11, R24 ;  /* 0x000000180b0b9221 */ /* 0x000fe20000000000 */
[----:B------:R-:W-:Y:S01]  /*06a0*/  @!P1 IADD3 R15, PT, PT, R15, 0x1, RZ ;  /* 0x000000010f0f9810 */ /* 0x000fe20007ffe0ff */
[----:B------:R-:W-:-:S06]  /*06b0*/  @!P1 FADD R12, R12, R23 ;  /* 0x000000170c0c9221 */ /* 0x000fcc0000000000 */
        /* <DEDUP_REMOVED lines=10> */
.L_x_5:
[----:B------:R-:W-:Y:S05]  /*0760*/  BSYNC.RECONVERGENT B0 ;  /* 0x0000000000007941 */ /* 0x000fea0003800200 */
.L_x_4:
        /* <DEDUP_REMOVED lines=37> */
.L_x_7:
[----:B------:R-:W-:Y:S05]  /*09c0*/  BSYNC.RECONVERGENT B0 ;  /* 0x0000000000007941 */ /* 0x000fea0003800200 */
.L_x_6:
        /* <DEDUP_REMOVED lines=37> */
.L_x_9:
[----:B------:R-:W-:Y:S05]  /*0c20*/  BSYNC.RECONVERGENT B0 ;  /* 0x0000000000007941 */ /* 0x000fea0003800200 */
.L_x_8:
[----:B------:R-:W-:Y:S01]  /*0c30*/  UIADD3 UR4, UPT, UPT, UR4, 0x4, URZ ;  /* 0x0000000404047890 */ /* 0x000fe2000fffe0ff */
[----:B------:R-:W-:Y:S02]  /*0c40*/  IADD3 R8, P1, PT, R8, 0x20, RZ ;  /* 0x0000002008087810 */ /* 0x000fe40007f3e0ff */
[----:B------:R-:W-:Y:S01]  /*0c50*/  IADD3 R20, P0, PT, R20, 0x20, RZ ;  /* 0x0000002014147810 */ /* 0x000fe20007f1e0ff */
[----:B------:R-:W-:Y:S01]  /*0c60*/  UISETP.NE.AND UP0, UPT, UR4, UR7, UPT ;  /* 0x000000070400728c */ /* 0x000fe2000bf05270 */
[----:B------:R-:W-:Y:S01]  /*0c70*/  IADD3 R18, PT, PT, R18, 0x4, RZ ;  /* 0x0000000412127810 */ /* 0x000fe20007ffe0ff */
[----:B------:R-:W-:Y:S01]  /*0c80*/  IMAD.X R9, RZ, RZ, R9, P1 ;  /* 0x000000ffff097224 */ /* 0x000fe200008e0609 */
[----:B------:R-:W-:-:S06]  /*0c90*/  IADD3.X R21, PT, PT, RZ, R21, RZ, P0, !PT ;  /* 0x00000015ff157210 */ /* 0x000fcc00007fe4ff */
[----:B------:R-:W-:Y:S05]  /*0ca0*/  BRA.U UP0, `(.L_x_10) ;  /* 0xfffffff500847547 */ /* 0x000fea000b83ffff */
[----:B------:R-:W-:-:S07]  /*0cb0*/  MOV R19, UR7 ;  /* 0x0000000700137c02 */ /* 0x000fce0008000f00 */
.L_x_1:
[----:B------:R-:W-:-:S09]  /*0cc0*/  UISETP.NE.AND UP0, UPT, UR6, URZ, UPT ;  /* 0x000000ff0600728c */ /* 0x000fd2000bf05270 */
[----:B------:R-:W-:Y:S05]  /*0cd0*/  BRA.U !UP0, `(.L_x_11) ;  /* 0x0000000108e87547 */ /* 0x000fea000b800000 */
[----:B------:R-:W0:Y:S01]  /*0ce0*/  S2R R18, SR_TID.X ;  /* 0x0000000000127919 */ /* 0x000e220000002100 */
[----:B------:R-:W1:Y:S01]  /*0cf0*/  LDC.64 R2, c[0x0][0x388] ;  /* 0x0000e200ff027b82 */ /* 0x000e620000000a00 */
[----:B------:R-:W-:-:S07]  /*0d00*/  UIADD3 UR6, UPT, UPT, -UR6, URZ, URZ ;  /* 0x000000ff06067290 */ /* 0x000fce000fffe1ff */
[----:B------:R-:W2:Y:S01]  /*0d10*/  LDC.64 R8, c[0x0][0x380] ;  /* 0x0000e000ff087b82 */ /* 0x000ea20000000a00 */
[----:B-1----:R-:W-:-:S05]  /*0d20*/  IMAD.WIDE.U32 R2, R19, 0x8, R2 ;  /* 0x0000000813027825 */ /* 0x002fca00078e0002 */
[----:B------:R-:W-:Y:S01]  /*0d30*/  MOV R21, R3 ;  /* 0x0000000300157202 */ /* 0x000fe20000000f00 */
[C---:B--2---:R-:W-:Y:S01]  /*0d40*/  IMAD.WIDE.U32 R8, R19.reuse, 0x8, R8 ;  /* 0x0000000813087825 */ /* 0x044fe200078e0008 */
[----:B0-----:R-:W-:Y:S02]  /*0d50*/  IADD3 R19, PT, PT, R19, -UR5, -R18 ;  /* 0x8000000513137c10 */ /* 0x001fe4000fffe812 */
[----:B------:R-:W-:-:S07]  /*0d60*/  MOV R18, R2 ;  /* 0x0000000200127202 */ /* 0x000fce0000000f00 */
.L_x_14:
[----:B------:R-:W-:Y:S01]  /*0d70*/  ISETP.NE.AND P0, PT, R19, RZ, PT ;  /* 0x000000ff1300720c */ /* 0x000fe20003f05270 */
[----:B------:R-:W-:Y:S01]  /*0d80*/  UIADD3 UR6, UPT, UPT, UR6, 0x1, URZ ;  /* 0x0000000106067890 */ /* 0x000fe2000fffe0ff */
[----:B------:R-:W-:Y:S03]  /*0d90*/  BSSY.RECONVERGENT B0, `(.L_x_12) ;  /* 0x0000028000007945 */ /* 0x000fe60003800200 */
[----:B------:R-:W-:-:S08]  /*0da0*/  UISETP.NE.AND UP0, UPT, UR6, URZ, UPT ;  /* 0x000000ff0600728c */ /* 0x000fd0000bf05270 */
[----:B------:R-:W-:Y:S05]  /*0db0*/  @!P0 BRA `(.L_x_13) ;  /* 0x0000000000948947 */ /* 0x000fea0003800000 */
[----:B------:R-:W-:Y:S01]  /*0dc0*/  IMAD.MOV.U32 R2, RZ, RZ, R8 ;  /* 0x000000ffff027224 */ /* 0x000fe200078e0008 */
[----:B------:R-:W-:-:S06]  /*0dd0*/  MOV R3, R9 ;  /* 0x0000000900037202 */ /* 0x000fcc0000000f00 */
        /* <DEDUP_REMOVED lines=14> */
[----:B------:R-:W-:Y:S02]  /*0ec0*/  @!P1 MOV R2, R18 ;  /* 0x0000001200029202 */ /* 0x000fe40000000f00 */
[----:B------:R-:W-:-:S06]  /*0ed0*/  @!P1 MOV R3, R21 ;  /* 0x0000001500039202 */ /* 0x000fcc0000000f00 */
[----:B------:R-:W2:Y:S01]  /*0ee0*/  @!P1 LDG.E.64 R2, desc[UR16][R2.64] ;  /* 0x0000001002029981 */ /* 0x000ea2000c1e1b00 */
[----:B------:R-:W-:Y:S01]  /*0ef0*/  FSETP.GEU.AND P2, PT, R24, 4, PT ;  /* 0x408000001800780b */ /* 0x000fe20003f4e000 */
[----:B------:R-:W-:Y:S01]  /*0f00*/  @!P1 FADD R22, R6, R23 ;  /* 0x0000001706169221 */ /* 0x000fe20000000000 */
[----:B------:R-:W-:Y:S01]  /*0f10*/  PLOP3.LUT P0, PT, PT, PT, PT, 0x80, 0x8 ;  /* 0x000000000008781c */ /* 0x000fe20003f0f070 */
[----:B------:R-:W-:Y:S01]  /*0f20*/  @!P1 FADD R25, R7, R20 ;  /* 0x0000001407199221 */ /* 0x000fe20000000000 */
[----:B------:R-:W-:Y:S01]  /*0f30*/  @!P1 IADD3 R10, PT, PT, R10, 0x1, RZ ;  /* 0x000000010a0a9810 */ /* 0x000fe20007ffe0ff */
[----:B------:R-:W-:Y:S01]  /*0f40*/  @!P1 FADD R11, R11, R22 ;  /* 0x000000160b0b9221 */ /* 0x000fe20000000000 */
[----:B------:R-:W-:Y:S02]  /*0f50*/  @!P1 VIADD R15, R15, 0x1 ;  /* 0x000000010f0f9836 */ /* 0x000fe40000000000 */
        /* <DEDUP_REMOVED lines=11> */
.L_x_13:
[----:B------:R-:W-:Y:S05]  /*1010*/  BSYNC.RECONVERGENT B0 ;  /* 0x0000000000007941 */ /* 0x000fea0003800200 */
.L_x_12:
[----:B------:R-:W-:Y:S02]  /*1020*/  IADD3 R18, P0, PT, R18, 0x8, RZ ;  /* 0x0000000812127810 */ /* 0x000fe40007f1e0ff */
[----:B------:R-:W-:Y:S02]  /*1030*/  IADD3 R8, P1, PT, R8, 0x8, RZ ;  /* 0x0000000808087810 */ /* 0x000fe40007f3e0ff */
[----:B------:R-:W-:Y:S02]  /*1040*/  IADD3 R19, PT, PT, R19, 0x1, RZ ;  /* 0x0000000113137810 */ /* 0x000fe40007ffe0ff */
[----:B------:R-:W-:Y:S02]  /*1050*/  IADD3.X R21, PT, PT, RZ, R21, RZ, P0, !PT ;  /* 0x00000015ff157210 */ /* 0x000fe400007fe4ff */
[----:B------:R-:W-:Y:S01]  /*1060*/  IADD3.X R9, PT, PT, RZ, R9, RZ, P1, !PT ;  /* 0x00000009ff097210 */ /* 0x000fe20000ffe4ff */
[----:B------:R-:W-:Y:S06]  /*1070*/  BRA.U UP0, `(.L_x_14) ;  /* 0xfffffffd003c7547 */ /* 0x000fec000b83ffff */
.L_x_11:
[----:B------:R-:W-:Y:S01]  /*1080*/  FMUL R16, R16, 1.5 ;  /* 0x3fc0000010107820 */ /* 0x000fe20000400000 */
[----:B------:R-:W-:-:S07]  /*1090*/  FMUL R17, R17, 1.5 ;  /* 0x3fc0000011117820 */ /* 0x000fce0000400000 */
.L_x_0:
[----:B------:R-:W-:Y:S01]  /*10a0*/  ISETP.GE.AND P0, PT, R10, 0x1, PT ;  /* 0x000000010a00780c */ /* 0x000fe20003f06270 */
[----:B------:R-:W-:Y:S01]  /*10b0*/  BSSY.RECONVERGENT B0, `(.L_x_15) ;  /* 0x0000015000007945 */ /* 0x000fe20003800200 */
[----:B------:R-:W-:-:S11]  /*10c0*/  CS2R R8, SRZ ;  /* 0x0000000000087805 */ /* 0x000fd6000001ff00 */
[----:B------:R-:W-:Y:S05]  /*10d0*/  @!P0 BRA `(.L_x_16) ;  /* 0x0000000000488947 */ /* 0x000fea0003800000 */
[----:B------:R-:W-:Y:S01]  /*10e0*/  I2FP.F32.U32 R10, R10 ;  /* 0x0000000a000a7245 */ /* 0x000fe20000201000 */
[----:B------:R-:W-:Y:S03]  /*10f0*/  BSSY.RECONVERGENT B1, `(.L_x_17) ;  /* 0x000000e000017945 */ /* 0x000fe60003800200 */
[----:B------:R-:W-:-:S04]  /*1100*/  IADD3 R2, PT, PT, R10, 0x1800000, RZ ;  /* 0x018000000a027810 */ /* 0x000fc80007ffe0ff */
[----:B------:R-:W-:-:S04]  /*1110*/  LOP3.LUT R2, R2, 0x7f800000, RZ, 0xc0, !PT ;  /* 0x7f80000002027812 */ /* 0x000fc800078ec0ff */
[----:B------:R-:W-:-:S13]  /*1120*/  ISETP.GT.U32.AND P0, PT, R2, 0x1ffffff, PT ;  /* 0x01ffffff0200780c */ /* 0x000fda0003f04070 */
[----:B------:R-:W-:Y:S05]  /*1130*/  @P0 BRA `(.L_x_18) ;  /* 0x0000000000140947 */ /* 0x000fea0003800000 */
[----:B------:R-:W-:Y:S01]  /*1140*/  IMAD.MOV.U32 R2, RZ, RZ, R10 ;  /* 0x000000ffff027224 */ /* 0x000fe200078e000a */
[----:B------:R-:W-:-:S07]  /*1150*/  MOV R10, 0x1170 ;  /* 0x00001170000a7802 */ /* 0x000fce0000000f00 */
[----:B-----5:R-:W-:Y:S05]  /*1160*/  CALL.REL.NOINC `($__internal_0_$__cuda_sm20_rcp_rn_f32_slowpath) ;  /* 0x0000000c00307944 */ /* 0x020fea0003c00000 */
[----:B------:R-:W-:Y:S01]  /*1170*/  MOV R9, R18 ;  /* 0x0000001200097202 */ /* 0x000fe20000000f00 */
[----:B------:R-:W-:Y:S06]  /*1180*/  BRA `(.L_x_19) ;  /* 0x0000000000107947 */ /* 0x000fec0003800000 */
.L_x_18:
[----:B------:R-:W0:Y:S02]  /*1190*/  MUFU.RCP R9, R10 ;  /* 0x0000000a00097308 */ /* 0x000e240000001000 */
[----:B0-----:R-:W-:-:S04]  /*11a0*/  FFMA R2, R10, R9, -1 ;  /* 0xbf8000000a027423 */ /* 0x001fc80000000009 */
[----:B------:R-:W-:-:S04]  /*11b0*/  FADD.FTZ R2, -R2, -RZ ;  /* 0x800000ff02027221 */ /* 0x000fc80000010100 */
[----:B------:R-:W-:-:S07]  /*11c0*/  FFMA R9, R9, R2, R9 ;  /* 0x0000000209097223 */ /* 0x000fce0000000009 */
.L_x_19:
[----:B------:R-:W-:Y:S05]  /*11d0*/  BSYNC.RECONVERGENT B1 ;  /* 0x0000000000017941 */ /* 0x000fea0003800200 */
.L_x_17:
[C---:B-----5:R-:W-:Y:S01]  /*11e0*/  FFMA R8, R9.reuse, R13, -R4 ;  /* 0x0000000d09087223 */ /* 0x060fe20000000804 */
[----:B------:R-:W-:-:S07]  /*11f0*/  FFMA R9, R9, R14, -R5 ;  /* 0x0000000e09097223 */ /* 0x000fce0000000805 */
.L_x_16:
[----:B------:R-:W-:Y:S05]  /*1200*/  BSYNC.RECONVERGENT B0 ;  /* 0x0000000000007941 */ /* 0x000fea0003800200 */
.L_x_15:
        /* <DEDUP_REMOVED lines=10> */
[----:B------:R-:W-:Y:S02]  /*12b0*/  MOV R2, R10 ;  /* 0x0000000a00027202 */ /* 0x000fe40000000f00 */
[----:B------:R-:W-:-:S07]  /*12c0*/  MOV R10, 0x12e0 ;  /* 0x000012e0000a7802 */ /* 0x000fce0000000f00 */
[----:B-----5:R-:W-:Y:S05]  /*12d0*/  CALL.REL.NOINC `($__internal_0_$__cuda_sm20_rcp_rn_f32_slowpath) ;  /* 0x0000000800d47944 */ /* 0x020fea0003c00000 */
[----:B------:R-:W-:Y:S01]  /*12e0*/  MOV R3, R18 ;  /* 0x0000001200037202 */ /* 0x000fe20000000f00 */
[----:B------:R-:W-:Y:S06]  /*12f0*/  BRA `(.L_x_24) ;  /* 0x0000000000107947 */ /* 0x000fec0003800000 */
.L_x_23:
[----:B------:R-:W0:Y:S02]  /*1300*/  MUFU.RCP R3, R10 ;  /* 0x0000000a00037308 */ /* 0x000e240000001000 */
[----:B0-----:R-:W-:-:S04]  /*1310*/  FFMA R2, R10, R3, -1 ;  /* 0xbf8000000a027423 */ /* 0x001fc80000000003 */
[----:B------:R-:W-:-:S04]  /*1320*/  FADD.FTZ R2, -R2, -RZ ;  /* 0x800000ff02027221 */ /* 0x000fc80000010100 */
[----:B------:R-:W-:-:S07]  /*1330*/  FFMA R3, R3, R2, R3 ;  /* 0x0000000203037223 */ /* 0x000fce0000000003 */
.L_x_24:
[----:B------:R-:W-:Y:S05]  /*1340*/  BSYNC.RECONVERGENT B1 ;  /* 0x0000000000017941 */ /* 0x000fea0003800200 */
.L_x_22:
[C---:B-----5:R-:W-:Y:S01]  /*1350*/  FFMA R2, R3.reuse, R11, -R6 ;  /* 0x0000000b03027223 */ /* 0x060fe20000000806 */
[----:B------:R-:W-:-:S04]  /*1360*/  FFMA R3, R3, R12, -R7 ;  /* 0x0000000c03037223 */ /* 0x000fc80000000807 */
[----:B------:R-:W-:Y:S02]  /*1370*/  FSETP.GT.AND P0, PT, R2, 100, PT ;  /* 0x42c800000200780b */ /* 0x000fe40003f04000 */
[----:B------:R-:W-:-:S11]  /*1380*/  FSETP.GT.AND P1, PT, R3, 100, PT ;  /* 0x42c800000300780b */ /* 0x000fd60003f24000 */
[----:B------:R-:W-:Y:S02]  /*1390*/  @P0 FADD R2, R2, -200 ;  /* 0xc348000002020421 */ /* 0x000fe40000000000 */
[----:B------:R-:W-:-:S03]  /*13a0*/  @P1 FADD R3, R3, -200 ;  /* 0xc348000003031421 */ /* 0x000fc60000000000 */
[----:B------:R-:W-:Y:S02]  /*13b0*/  FSETP.GEU.AND P0, PT, R2, -100, PT ;  /* 0xc2c800000200780b */ /* 0x000fe40003f0e000 */
[----:B------:R-:W-:-:S11]  /*13c0*/  FSETP.GEU.AND P1, PT, R3, -100, PT ;  /* 0xc2c800000300780b */ /* 0x000fd60003f2e000 */
[----:B------:R-:W-:Y:S02]  /*13d0*/  @!P0 FADD R2, R2, 200 ;  /* 0x4348000002028421 */ /* 0x000fe40000000000 */
[----:B------:R-:W-:-:S07]  /*13e0*/  @!P1 FADD R3, R3, 200 ;  /* 0x4348000003039421 */ /* 0x000fce0000000000 */
.L_x_21:
[----:B------:R-:W-:Y:S05]  /*13f0*/  BSYNC.RECONVERGENT B0 ;  /* 0x0000000000007941 */ /* 0x000fea0003800200 */
.L_x_20:
[----:B------:R-:W-:Y:S01]  /*1400*/  FADD R10, RZ, R9 ;  /* 0x00000009ff0a7221 */ /* 0x000fe20000000000 */
[----:B------:R-:W-:Y:S01]  /*1410*/  FADD R9, RZ, R8 ;  /* 0x00000008ff097221 */ /* 0x000fe20000000000 */
[----:B------:R-:W-:Y:S01]  /*1420*/  PLOP3.LUT P0, PT, PT, PT, PT, 0x80, 0x8 ;  /* 0x000000000008781c */ /* 0x000fe20003f0f070 */
[----:B------:R-:W-:Y:S01]  /*1430*/  BSSY.RECONVERGENT B0, `(.L_x_25) ;  /* 0x0000056000007945 */ /* 0x000fe20003800200 */
[----:B------:R-:W-:Y:S01]  /*1440*/  FFMA R10, R3, 0.5, R10 ;  /* 0x3f000000030a7823 */ /* 0x000fe2000000000a */
[----:B------:R-:W-:-:S03]  /*1450*/  FFMA R9, R2, 0.5, R9 ;  /* 0x3f00000002097823 */ /* 0x000fc60000000009 */
[----:B------:R-:W-:Y:S01]  /*1460*/  FADD R10, R10, R17 ;  /* 0x000000110a0a7221 */ /* 0x000fe20000000000 */
[----:B------:R-:W-:-:S03]  /*1470*/  FADD R9, R9, R16 ;  /* 0x0000001009097221 */ /* 0x000fc60000000000 */
[----:B------:R-:W-:-:S04]  /*1480*/  FMUL R2, R10, R10 ;  /* 0x0000000a0a027220 */ /* 0x000fc80000400000 */
[----:B------:R-:W-:-:S05]  /*1490*/  FFMA R2, R9, R9, R2 ;  /* 0x0000000909027223 */ /* 0x000fca0000000002 */
[----:B------:R-:W-:-:S13]  /*14a0*/  FSETP.GT.AND P1, PT, R2, 2500, PT ;  /* 0x451c40000200780b */ /* 0x000fda0003f24000 */
[----:B------:R-:W-:-:S04]  /*14b0*/  @P1 FSETP.GEU.AND P2, PT, |R2|, 1.175494350822287508e-38, PT ;  /* 0x008000000200180b */ /* 0x000fc80003f4e200 */
[----:B------:R-:W-:-:S13]  /*14c0*/  @P1 PLOP3.LUT P0, PT, P2, PT, PT, 0x80, 0x8 ;  /* 0x000000000008181c */ /* 0x000fda000170f070 */
[----:B------:R-:W-:-:S04]  /*14d0*/  @!P0 FMUL R2, R2, 16777216 ;  /* 0x4b80000002028820 */ /* 0x000fc80000400000 */
[----:B------:R-:W0:Y:S02]  /*14e0*/  @P1 MUFU.RSQ R3, R2 ;  /* 0x0000000200031308 */ /* 0x000e240000001400 */
[----:B0-----:R-:W-:Y:S01]  /*14f0*/  @!P0 FMUL R3, R3, 4096 ;  /* 0x4580000003038820 */ /* 0x001fe20000400000 */
[----:B------:R-:W-:-:S03]  /*1500*/  PLOP3.LUT P0, PT, PT, PT, PT, 0x80, 0x8 ;  /* 0x000000000008781c */ /* 0x000fc60003f0f070 */
[----:B------:R-:W-:-:S04]  /*1510*/  @P1 FMUL R3, R3, 50 ;  /* 0x4248000003031820 */ /* 0x000fc80000400000 */
[-C--:B------:R-:W-:Y:S01]  /*1520*/  @P1 FMUL R10, R10, R3.reuse ;  /* 0x000000030a0a1220 */ /* 0x080fe20000400000 */
[----:B------:R-:W-:-:S03]  /*1530*/  @P1 FMUL R9, R9, R3 ;  /* 0x0000000309091220 */ /* 0x000fc60000400000 */
[----:B-----5:R-:W-:Y:S01]  /*1540*/  FFMA R5, R10, 0.0099999997764825820923, R5 ;  /* 0x3c23d70a0a057823 */ /* 0x020fe20000000005 */
[----:B------:R-:W-:-:S03]  /*1550*/  FFMA R4, R9, 0.0099999997764825820923, R4 ;  /* 0x3c23d70a09047823 */ /* 0x000fc60000000004 */
[----:B------:R-:W-:-:S04]  /*1560*/  FMUL R3, R5, R5 ;  /* 0x0000000505037220 */ /* 0x000fc80000400000 */
[----:B------:R-:W-:-:S05]  /*1570*/  FFMA R3, R4, R4, R3 ;  /* 0x0000000404037223 */ /* 0x000fca0000000003 */
[----:B------:R-:W-:-:S13]  /*1580*/  FSETP.GT.AND P1, PT, R3, 400, PT ;  /* 0x43c800000300780b */ /* 0x000fda0003f24000 */
[----:B------:R-:W-:-:S04]  /*1590*/  @P1 FSETP.GEU.AND P2, PT, |R3|, 1.175494350822287508e-38, PT ;  /* 0x008000000300180b */ /* 0x000fc80003f4e200 */
[----:B------:R-:W-:-:S13]  /*15a0*/  @P1 PLOP3.LUT P0, PT, P2, PT, PT, 0x80, 0x8 ;  /* 0x000000000008181c */ /* 0x000fda000170f070 */
[----:B------:R-:W-:-:S04]  /*15b0*/  @!P0 FMUL R3, R3, 16777216 ;  /* 0x4b80000003038820 */ /* 0x000fc80000400000 */
[----:B------:R-:W0:Y:S02]  /*15c0*/  @P1 MUFU.RSQ R2, R3 ;  /* 0x0000000300021308 */ /* 0x000e240000001400 */
[----:B0-----:R-:W-:-:S04]  /*15d0*/  @!P0 FMUL R2, R2, 4096 ;  /* 0x4580000002028820 */ /* 0x001fc80000400000 */
[----:B------:R-:W-:-:S04]  /*15e0*/  @P1 FMUL R2, R2, 20 ;  /* 0x41a0000002021820 */ /* 0x000fc80000400000 */
[-C--:B------:R-:W-:Y:S01]  /*15f0*/  @P1 FMUL R4, R4, R2.reuse ;  /* 0x0000000204041220 */ /* 0x080fe20000400000 */
[----:B------:R-:W-:-:S03]  /*1600*/  @P1 FMUL R5, R5, R2 ;  /* 0x0000000205051220 */ /* 0x000fc60000400000 */
[----:B------:R-:W-:Y:S01]  /*1610*/  FFMA R6, R4, 0.0099999997764825820923, R6 ;  /* 0x3c23d70a04067823 */ /* 0x000fe20000000006 */
[----:B------:R-:W-:-:S03]  /*1620*/  FFMA R7, R5, 0.0099999997764825820923, R7 ;  /* 0x3c23d70a05077823 */ /* 0x000fc60000000007 */
[C---:B------:R-:W-:Y:S01]  /*1630*/  FADD R9, |R6|.reuse, -RZ ;  /* 0x800000ff06097221 */ /* 0x040fe20000000200 */
[----:B------:R-:W-:-:S13]  /*1640*/  FSETP.GEU.AND P0, PT, |R6|, 200, PT ;  /* 0x434800000600780b */ /* 0x000fda0003f0e200 */
[----:B------:R-:W-:Y:S05]  /*1650*/  @!P0 BRA `(.L_x_26) ;  /* 0x0000000000cc8947 */ /* 0x000fea0003800000 */
[----:B------:R-:W-:-:S13]  /*1660*/  FSETP.GTU.AND P0, PT, R9, 1.67772160000000000000e+09, PT ;  /* 0x4ec800000900780b */ /* 0x000fda0003f0c000 */
[----:B------:R-:W-:Y:S05]  /*1670*/  @P0 BRA `(.L_x_27) ;  /* 0x00000000005c0947 */ /* 0x000fea0003800000 */
[----:B------:R-:W-:Y:S01]  /*1680*/  FMUL R2, R9, 0.0049999998882412910461 ;  /* 0x3ba3d70a09027820 */ /* 0x000fe20000400000 */
[----:B------:R-:W-:Y:S05]  /*1690*/  BSSY.RECONVERGENT B1, `(.L_x_28) ;  /* 0x0000013000017945 */ /* 0x000fea0003800200 */
[----:B------:R-:W0:Y:S02]  /*16a0*/  FRND.TRUNC R2, R2 ;  /* 0x0000000200027307 */ /* 0x000e24000020d000 */
[----:B0-----:R-:W-:-:S05]  /*16b0*/  FFMA R8, R2, -200, R9 ;  /* 0xc348000002087823 */ /* 0x001fca0000000009 */
[----:B------:R-:W-:-:S13]  /*16c0*/  ISETP.GE.U32.AND P0, PT, R8, 0x43480000, PT ;  /* 0x434800000800780c */ /* 0x000fda0003f06070 */
[----:B------:R-:W-:Y:S05]  /*16d0*/  @!P0 BRA `(.L_x_29) ;  /* 0x0000000000388947 */ /* 0x000fea0003800000 */
[----:B------:R-:W-:-:S04]  /*16e0*/  ISETP.GE.U32.AND P0, PT, R8, -0x7fffffff, PT ;  /* 0x800000010800780c */ /* 0x000fc80003f06070 */
[----:B------:R-:W-:-:S09]  /*16f0*/  FSETP.GEU.OR P1, PT, R8, -200, !P0 ;  /* 0xc34800000800780b */ /* 0x000fd2000472e400 */
[----:B------:R-:W-:-:S04]  /*1700*/  @P0 FADD R3, R2, -1 ;  /* 0xbf80000002030421 */ /* 0x000fc80000000000 */
[----:B------:R-:W-:-:S04]  /*1710*/  @!P1 FADD R3, R3, -1 ;  /* 0xbf80000003039421 */ /* 0x000fc80000000000 */
[----:B------:R-:W-:Y:S01]  /*1720*/  @P0 IMAD.MOV.U32 R2, RZ, RZ, R3 ;  /* 0x000000ffff020224 */ /* 0x000fe200078e0003 */
[----:B------:R-:W-:Y:S06]  /*1730*/  @P0 BRA `(.L_x_29) ;  /* 0x0000000000200947 */ /* 0x000fec0003800000 */
[----:B------:R-:W-:Y:S01]  /*1740*/  FSETP.GE.AND P0, PT, R8, 400, PT ;  /* 0x43c800000800780b */ /* 0x000fe20003f06000 */
[----:B------:R-:W-:-:S12]  /*1750*/  FADD R2, R2, 1 ;  /* 0x3f80000002027421 */ /* 0x000fd80000000000 */
[----:B------:R-:W-:-:S05]  /*1760*/  @P0 MOV R3, 0x43480000 ;  /* 0x4348000000030802 */ /* 0x000fca0000000f00 */
[----:B------:R-:W-:-:S05]  /*1770*/  @P0 FFMA R3, R3, -3, R8 ;  /* 0xc040000003030823 */ /* 0x000fca0000000008 */
[----:B------:R-:W-:Y:S01]  /*1780*/  FSETP.GE.AND P1, PT, R3, RZ, P0 ;  /* 0x000000ff0300720b */ /* 0x000fe20000726000 */
[----:B------:R-:W-:-:S12]  /*1790*/  @P0 FADD R3, R2, 1 ;  /* 0x3f80000002030421 */ /* 0x000fd80000000000 */
[----:B------:R-:W-:-:S05]  /*17a0*/  @P1 FADD R3, R3, 1 ;  /* 0x3f80000003031421 */ /* 0x000fca0000000000 */
[----:B------:R-:W-:-:S07]  /*17b0*/  @P0 MOV R2, R3 ;  /* 0x0000000300020202 */ /* 0x000fce0000000f00 */
.L_x_29:
[----:B------:R-:W-:Y:S05]  /*17c0*/  BSYNC.RECONVERGENT B1 ;  /* 0x0000000000017941 */ /* 0x000fea0003800200 */
.L_x_28:
[----:B------:R-:W-:Y:S01]  /*17d0*/  FFMA R9, R2, -200, R9 ;  /* 0xc348000002097823 */ /* 0x000fe20000000009 */
[----:B------:R-:W-:Y:S06]  /*17e0*/  BRA `(.L_x_26) ;  /* 0x0000000000687947 */ /* 0x000fec0003800000 */
.L_x_27:
[C---:B------:R-:W-:Y:S01]  /*17f0*/  LOP3.LUT R2, R9.reuse, 0xff800000, RZ, 0xc0, !PT ;  /* 0xff80000009027812 */ /* 0x040fe200078ec0ff */
[----:B------:R-:W-:Y:S01]  /*1800*/  BSSY.RECONVERGENT B1, `(.L_x_30) ;  /* 0x0000016000017945 */ /* 0x000fe20003800200 */
[C---:B------:R-:W-:Y:S02]  /*1810*/  ISETP.GT.U32.AND P0, PT, R9.reuse, 0x7f7fffff, PT ;  /* 0x7f7fffff0900780c */ /* 0x040fe40003f04070 */
[----:B------:R-:W-:Y:S02]  /*1820*/  IADD3 R3, PT, PT, R2, -0x43000000, RZ ;  /* 0xbd00000002037810 */ /* 0x000fe40007ffe0ff */
[----:B------:R-:W-:Y:S02]  /*1830*/  LOP3.LUT R2, R9, 0x7fffff, RZ, 0xc0, !PT ;  /* 0x007fffff09027812 */ /* 0x000fe400078ec0ff */
[----:B------:R-:W-:Y:S02]  /*1840*/  ISETP.NE.AND P1, PT, R3, RZ, PT ;  /* 0x000000ff0300720c */ /* 0x000fe40003f25270 */
[----:B------:R-:W-:-:S02]  /*1850*/  MOV R11, 0x7fffffff ;  /* 0x7fffffff000b7802 */ /* 0x000fc40000000f00 */
[----:B------:R-:W-:Y:S02]  /*1860*/  LOP3.LUT R2, R2, 0x3f800000, RZ, 0xfc, !PT ;  /* 0x3f80000002027812 */ /* 0x000fe400078efcff */
[----:B------:R-:W-:-:S07]  /*1870*/  FSEL R11, R11, 1.07374182400000000000e+09, P0 ;  /* 0x4e8000000b0b7808 */ /* 0x000fce0000000000 */
[----:B------:R-:W-:Y:S05]  /*1880*/  @!P1 BRA `(.L_x_31) ;  /* 0x0000000000349947 */ /* 0x000fea0003800000 */
.L_x_32:
[----:B------:R-:W-:-:S04]  /*1890*/  VIMNMX.U32 R8, PT, PT, R3, 0xb800000, PT ;  /* 0x0b80000003087848 */ /* 0x000fc80003fe0000 */
[C---:B------:R-:W-:Y:S01]  /*18a0*/  IADD3 R3, PT, PT, -R8.reuse, R3, RZ ;  /* 0x0000000308037210 */ /* 0x040fe20007ffe1ff */
[----:B------:R-:W-:-:S03]  /*18b0*/  IMAD.IADD R2, R8, 0x1, R2 ;  /* 0x0000000108027824 */ /* 0x000fc600078e0202 */
[----:B------:R-:W-:Y:S01]  /*18c0*/  ISETP.NE.AND P1, PT, R3, RZ, PT ;  /* 0x000000ff0300720c */ /* 0x000fe20003f25270 */
[----:B------:R-:W-:-:S04]  /*18d0*/  FMUL R9, R2, 0.63999998569488525391 ;  /* 0x3f23d70a02097820 */ /* 0x000fc80000400000 */
[----:B------:R-:W-:-:S04]  /*18e0*/  FFMA R10, R9, -1.5625, R2 ;  /* 0xbfc80000090a7823 */ /* 0x000fc80000000002 */
[----:B------:R-:W-:-:S04]  /*18f0*/  FFMA R9, R10, 0.63999998569488525391, R9 ;  /* 0x3f23d70a0a097823 */ /* 0x000fc80000000009 */
[----:B------:R-:W-:-:S04]  /*1900*/  FFMA R10, R9, -1.5625, R2 ;  /* 0xbfc80000090a7823 */ /* 0x000fc80000000002 */
[----:B------:R-:W-:-:S04]  /*1910*/  FFMA.RZ R10, R10, 0.63999998569488525391, R9 ;  /* 0x3f23d70a0a0a7823 */ /* 0x000fc8000000c009 */
[----:B------:R-:W0:Y:S02]  /*1920*/  FRND.TRUNC R9, R10 ;  /* 0x0000000a00097307 */ /* 0x000e24000020d000 */
[----:B0-----:R-:W-:-:S05]  /*1930*/  FFMA R2, R9, -1.5625, R2 ;  /* 0xbfc8000009027823 */ /* 0x001fca0000000002 */
[----:B------:R-:W-:-:S13]  /*1940*/  ISETP.NE.AND P0, PT, R2, RZ, PT ;  /* 0x000000ff0200720c */ /* 0x000fda0003f05270 */
[----:B------:R-:W-:Y:S05]  /*1950*/  @P0 BRA P1, `(.L_x_32) ;  /* 0xfffffffc00cc0947 */ /* 0x000fea000083ffff */
.L_x_31:
[----:B------:R-:W-:Y:S05]  /*1960*/  BSYNC.RECONVERGENT B1 ;  /* 0x0000000000017941 */ /* 0x000fea0003800200 */
.L_x_30:
[----:B------:R-:W-:-:S04]  /*1970*/  FMUL R2, R2, 1.1920928955078125e-07 ;  /* 0x3400000002027820 */ /* 0x000fc80000400000 */
[----:B------:R-:W-:-:S07]  /*1980*/  FMUL R9, R11, R2 ;  /* 0x000000020b097220 */ /* 0x000fce0000400000 */
.L_x_26:
[----:B------:R-:W-:Y:S05]  /*1990*/  BSYNC.RECONVERGENT B0 ;  /* 0x0000000000007941 */ /* 0x000fea0003800200 */
.L_x_25:
[----:B------:R-:W-:Y:S01]  /*19a0*/  FSETP.GEU.AND P1, PT, |R7|, 200, PT ;  /* 0x434800000700780b */ /* 0x000fe20003f2e200 */
[----:B------:R-:W-:Y:S01]  /*19b0*/  BSSY.RECONVERGENT B0, `(.L_x_33) ;  /* 0x0000039000007945 */ /* 0x000fe20003800200 */
[C---:B------:R-:W-:Y:S02]  /*19c0*/  FSETP.NAN.AND P0, PT, |R9|.reuse, |R9|, PT ;  /* 0x400000090900720b */ /* 0x040fe40003f08200 */
[----:B------:R-:W-:Y:S01]  /*19d0*/  LOP3.LUT R2, R9, 0x80000000, R6, 0xb8, !PT ;  /* 0x8000000009027812 */ /* 0x000fe200078eb806 */
[----:B------:R-:W-:-:S03]  /*19e0*/  FADD R6, |R7|, -RZ ;  /* 0x800000ff07067221 */ /* 0x000fc60000000200 */
[----:B------:R-:W-:-:S05]  /*19f0*/  FSEL R2, R9, R2, P0 ;  /* 0x0000000209027208 */ /* 0x000fca0000000000 */
        /* <DEDUP_REMOVED lines=12> */
[----:B------:R-:W-:-:S05]  /*1ac0*/  @!P1 FADD R9, R9, -1 ;  /* 0xbf80000009099421 */ /* 0x000fca0000000000 */
[----:B------:R-:W-:Y:S01]  /*1ad0*/  @P0 MOV R3, R9 ;  /* 0x0000000900030202 */ /* 0x000fe20000000f00 */
        /* <DEDUP_REMOVED lines=9> */
.L_x_37:
[----:B------:R-:W-:Y:S05]  /*1b70*/  BSYNC.RECONVERGENT B1 ;  /* 0x0000000000017941 */ /* 0x000fea0003800200 */
.L_x_36:
[----:B------:R-:W-:Y:S01]  /*1b80*/  FFMA R6, R3, -200, R6 ;  /* 0xc348000003067823 */ /* 0x000fe20000000006 */
[----:B------:R-:W-:Y:S06]  /*1b90*/  BRA `(.L_x_34) ;  /* 0x0000000000687947 */ /* 0x000fec0003800000 */
.L_x_35:
[C---:B------:R-:W-:Y:S01]  /*1ba0*/  LOP3.LUT R3, R6.reuse, 0xff800000, RZ, 0xc0, !PT ;  /* 0xff80000006037812 */ /* 0x040fe200078ec0ff */
[----:B------:R-:W-:Y:S01]  /*1bb0*/  BSSY.RECONVERGENT B1, `(.L_x_38) ;  /* 0x0000016000017945 */ /* 0x000fe20003800200 */
[C---:B------:R-:W-:Y:S02]  /*1bc0*/  ISETP.GT.U32.AND P0, PT, R6.reuse, 0x7f7fffff, PT ;  /* 0x7f7fffff0600780c */ /* 0x040fe40003f04070 */
[----:B------:R-:W-:Y:S01]  /*1bd0*/  MOV R11, 0x7fffffff ;  /* 0x7fffffff000b7802 */ /* 0x000fe20000000f00 */
[----:B------:R-:W-:Y:S01]  /*1be0*/  VIADD R8, R3, 0xbd000000 ;  /* 0xbd00000003087836 */ /* 0x000fe20000000000 */
[----:B------:R-:W-:Y:S02]  /*1bf0*/  LOP3.LUT R3, R6, 0x7fffff, RZ, 0xc0, !PT ;  /* 0x007fffff06037812 */ /* 0x000fe400078ec0ff */
[----:B------:R-:W-:Y:S02]  /*1c00*/  FSEL R11, R11, 1.07374182400000000000e+09, P0 ;  /* 0x4e8000000b0b7808 */ /* 0x000fe40000000000 */
[----:B------:R-:W-:-:S02]  /*1c10*/  ISETP.NE.AND P1, PT, R8, RZ, PT ;  /* 0x000000ff0800720c */ /* 0x000fc40003f25270 */
[----:B------:R-:W-:-:S11]  /*1c20*/  LOP3.LUT R3, R3, 0x3f800000, RZ, 0xfc, !PT ;  /* 0x3f80000003037812 */ /* 0x000fd600078efcff */
[----:B------:R-:W-:Y:S05]  /*1c30*/  @!P1 BRA `(.L_x_39) ;  /* 0x0000000000349947 */ /* 0x000fea0003800000 */
.L_x_40:
[----:B------:R-:W-:-:S04]  /*1c40*/  VIMNMX.U32 R6, PT, PT, R8, 0xb800000, PT ;  /* 0x0b80000008067848 */ /* 0x000fc80003fe0000 */
[C---:B------:R-:W-:Y:S02]  /*1c50*/  IADD3 R3, PT, PT, R6.reuse, R3, RZ ;  /* 0x0000000306037210 */ /* 0x040fe40007ffe0ff */
[----:B------:R-:W-:-:S03]  /*1c60*/  IADD3 R8, PT, PT, -R6, R8, RZ ;  /* 0x0000000806087210 */ /* 0x000fc60007ffe1ff */
[----:B------:R-:W-:Y:S01]  /*1c70*/  FMUL R10, R3, 0.63999998569488525391 ;  /* 0x3f23d70a030a7820 */ /* 0x000fe20000400000 */
[----:B------:R-:W-:-:S03]  /*1c80*/  ISETP.NE.AND P1, PT, R8, RZ, PT ;  /* 0x000000ff0800720c */ /* 0x000fc60003f25270 */
        /* <DEDUP_REMOVED lines=8> */
.L_x_39:
[----:B------:R-:W-:Y:S05]  /*1d10*/  BSYNC.RECONVERGENT B1 ;  /* 0x0000000000017941 */ /* 0x000fea0003800200 */
.L_x_38:
[----:B------:R-:W-:-:S04]  /*1d20*/  FMUL R6, R3, 1.1920928955078125e-07 ;  /* 0x3400000003067820 */ /* 0x000fc80000400000 */
[----:B------:R-:W-:-:S07]  /*1d30*/  FMUL R6, R11, R6 ;  /* 0x000000060b067220 */ /* 0x000fce0000400000 */
.L_x_34:
[----:B------:R-:W-:Y:S05]  /*1d40*/  BSYNC.RECONVERGENT B0 ;  /* 0x0000000000007941 */ /* 0x000fea0003800200 */
.L_x_33:
[----:B------:R-:W0:Y:S01]  /*1d50*/  LDC.64 R8, c[0x0][0x390] ;  /* 0x0000e400ff087b82 */ /* 0x000e220000000a00 */
[C---:B------:R-:W-:Y:S02]  /*1d60*/  FSETP.NAN.AND P0, PT, |R6|.reuse, |R6|, PT ;  /* 0x400000060600720b */ /* 0x040fe40003f08200 */
[----:B------:R-:W-:Y:S02]  /*1d70*/  LOP3.LUT R3, R6, 0x80000000, R7, 0xb8, !PT ;  /* 0x8000000006037812 */ /* 0x000fe400078eb807 */
[----:B------:R-:W-:Y:S02]  /*1d80*/  FSETP.GEU.AND P1, PT, R2, RZ, PT ;  /* 0x000000ff0200720b */ /* 0x000fe40003f2e000 */
[----:B------:R-:W-:Y:S01]  /*1d90*/  FSEL R3, R6, R3, P0 ;  /* 0x0000000306037208 */ /* 0x000fe20000000000 */
[----:B------:R-:W1:Y:S03]  /*1da0*/  LDC.64 R10, c[0x0][0x398] ;  /* 0x0000e600ff0a7b82 */ /* 0x000e660000000a00 */
[----:B------:R-:W-:-:S07]  /*1db0*/  FSETP.GEU.AND P0, PT, R3, RZ, PT ;  /* 0x000000ff0300720b */ /* 0x000fce0003f0e000 */
[----:B------:R-:W-:Y:S01]  /*1dc0*/  @!P1 FADD R2, R2, 200 ;  /* 0x4348000002029421 */ /* 0x000fe20000000000 */
[----:B0-----:R-:W-:-:S05]  /*1dd0*/  IMAD.WIDE R6, R0, 0x8, R8 ;  /* 0x0000000800067825 */ /* 0x001fca00078e0208 */
[----:B------:R-:W-:-:S05]  /*1de0*/  @!P0 FADD R3, R3, 200 ;  /* 0x4348000003038421 */ /* 0x000fca0000000000 */
[----:B------:R-:W-:Y:S01]  /*1df0*/  STG.E.64 desc[UR16][R6.64], R2 ;  /* 0x0000000206007986 */ /* 0x000fe2000c101b10 */
[----:B-1----:R-:W-:-:S05]  /*1e00*/  IMAD.WIDE R8, R0, 0x8, R10 ;  /* 0x0000000800087825 */ /* 0x002fca00078e020a */
[----:B------:R-:W-:Y:S01]  /*1e10*/  STG.E.64 desc[UR16][R8.64], R4 ;  /* 0x0000000408007986 */ /* 0x000fe2000c101b10 */
[----:B------:R-:W-:Y:S05]  /*1e20*/  EXIT ;  /* 0x000000000000794d */ /* 0x000fea0003800000 */
        .weak           $__internal_0_$__cuda_sm20_rcp_rn_f32_slowpath
        .type           $__internal_0_$__cuda_sm20_rcp_rn_f32_slowpath,@function
        .size           $__internal_0_$__cuda_sm20_rcp_rn_f32_slowpath,(.L_x_46 - $__internal_0_$__cuda_sm20_rcp_rn_f32_slowpath)
$__internal_0_$__cuda_sm20_rcp_rn_f32_slowpath:
[----:B------:R-:W-:Y:S01]  /*1e30*/  SHF.L.U32 R3, R2, 0x1, RZ ;  /* 0x0000000102037819 */ /* 0x000fe200000006ff */
[----:B------:R-:W-:Y:S03]  /*1e40*/  BSSY.RECONVERGENT B2, `(.L_x_41) ;  /* 0x0000030000027945 */ /* 0x000fe60003800200 */
[----:B------:R-:W-:-:S04]  /*1e50*/  SHF.R.U32.HI R3, RZ, 0x18, R3 ;  /* 0x00000018ff037819 */ /* 0x000fc80000011603 */
[----:B------:R-:W-:-:S13]  /*1e60*/  ISETP.NE.U32.AND P0, PT, R3, RZ, PT ;  /* 0x000000ff0300720c */ /* 0x000fda0003f05070 */
[----:B------:R-:W-:Y:S05]  /*1e70*/  @P0 BRA `(.L_x_42) ;  /* 0x0000000000280947 */ /* 0x000fea0003800000 */
[----:B------:R-:W-:-:S05]  /*1e80*/  IMAD.SHL.U32 R3, R2, 0x2, RZ ;  /* 0x0000000202037824 */ /* 0x000fca00078e00ff */
[----:B------:R-:W-:-:S13]  /*1e90*/  ISETP.NE.AND P0, PT, R3, RZ, PT ;  /* 0x000000ff0300720c */ /* 0x000fda0003f05270 */
[----:B------:R-:W-:Y:S01]  /*1ea0*/  @P0 FFMA R19, R2, 1.84467440737095516160e+19, RZ ;  /* 0x5f80000002130823 */ /* 0x000fe200000000ff */
[----:B------:R-:W-:Y:S08]  /*1eb0*/  @!P0 MUFU.RCP R18, R2 ;  /* 0x0000000200128308 */ /* 0x000ff00000001000 */
[----:B------:R-:W0:Y:S02]  /*1ec0*/  @P0 MUFU.RCP R20, R19 ;  /* 0x0000001300140308 */ /* 0x000e240000001000 */
[----:B0-----:R-:W-:-:S04]  /*1ed0*/  @P0 FFMA R3, R19, R20, -1 ;  /* 0xbf80000013030423 */ /* 0x001fc80000000014 */
[----:B------:R-:W-:-:S04]  /*1ee0*/  @P0 FADD.FTZ R3, -R3, -RZ ;  /* 0x800000ff03030221 */ /* 0x000fc80000010100 */
[----:B------:R-:W-:-:S04]  /*1ef0*/  @P0 FFMA R3, R20, R3, R20 ;  /* 0x0000000314030223 */ /* 0x000fc80000000014 */
[----:B------:R-:W-:Y:S01]  /*1f00*/  @P0 FFMA R18, R3, 1.84467440737095516160e+19, RZ ;  /* 0x5f80000003120823 */ /* 0x000fe200000000ff */
[----:B------:R-:W-:Y:S06]  /*1f10*/  BRA `(.L_x_43) ;  /* 0x0000000000887947 */ /* 0x000fec0003800000 */
.L_x_42:
[----:B------:R-:W-:-:S04]  /*1f20*/  IADD3 R18, PT, PT, R3, -0xfd, RZ ;  /* 0xffffff0303127810 */ /* 0x000fc80007ffe0ff */
[----:B------:R-:W-:-:S13]  /*1f30*/  ISETP.GT.U32.AND P0, PT, R18, 0x1, PT ;  /* 0x000000011200780c */ /* 0x000fda0003f04070 */
[----:B------:R-:W-:Y:S05]  /*1f40*/  @P0 BRA `(.L_x_44) ;  /* 0x0000000000780947 */ /* 0x000fea0003800000 */
[----:B------:R-:W-:Y:S01]  /*1f50*/  LOP3.LUT R19, R2, 0x7fffff, RZ, 0xc0, !PT ;  /* 0x007fffff02137812 */ /* 0x000fe200078ec0ff */
[----:B------:R-:W-:-:S03]  /*1f60*/  HFMA2 R23, -RZ, RZ, 0, 1.78813934326171875e-07 ;  /* 0x00000003ff177431 */ /* 0x000fc600000001ff */
[----:B------:R-:W-:-:S04]  /*1f70*/  LOP3.LUT R19, R19, 0x3f800000, RZ, 0xfc, !PT ;  /* 0x3f80000013137812 */ /* 0x000fc800078efcff */
[----:B------:R-:W0:Y:S01]  /*1f80*/  MUFU.RCP R20, R19 ;  /* 0x0000001300147308 */ /* 0x000e220000001000 */
[----:B------:R-:W-:Y:S01]  /*1f90*/  SHF.L.U32 R24, R23, R18, RZ ;  /* 0x0000001217187219 */ /* 0x000fe200000006ff */
[----:B0-----:R-:W-:-:S04]  /*1fa0*/  FFMA R21, R19, R20, -1 ;  /* 0xbf80000013157423 */ /* 0x001fc80000000014 */
[----:B------:R-:W-:-:S04]  /*1fb0*/  FADD.FTZ R21, -R21, -RZ ;  /* 0x800000ff15157221 */ /* 0x000fc80000010100 */
[CCC-:B------:R-:W-:Y:S01]  /*1fc0*/  FFMA.RM R22, R20.reuse, R21.reuse, R20.reuse ;  /* 0x0000001514167223 */ /* 0x1c0fe20000004014 */
[----:B------:R-:W-:-:S04]  /*1fd0*/  FFMA.RP R21, R20, R21, R20 ;  /* 0x0000001514157223 */ /* 0x000fc80000008014 */
[C---:B------:R-:W-:Y:S02]  /*1fe0*/  LOP3.LUT R20, R22.reuse, 0x7fffff, RZ, 0xc0, !PT ;  /* 0x007fffff16147812 */ /* 0x040fe400078ec0ff */
[----:B------:R-:W-:Y:S02]  /*1ff0*/  FSETP.NEU.FTZ.AND P0, PT, R22, R21, PT ;  /* 0x000000151600720b */ /* 0x000fe40003f1d000 */
[----:B------:R-:W-:Y:S02]  /*2000*/  LOP3.LUT R21, R20, 0x800000, RZ, 0xfc, !PT ;  /* 0x0080000014157812 */ /* 0x000fe400078efcff */
[----:B------:R-:W-:Y:S02]  /*2010*/  SEL R20, RZ, 0xffffffff, !P0 ;  /* 0xffffffffff147807 */ /* 0x000fe40004000000 */
[----:B------:R-:W-:Y:S02]  /*2020*/  LOP3.LUT R19, R24, R21, RZ, 0xc0, !PT ;  /* 0x0000001518137212 */ /* 0x000fe400078ec0ff */
[----:B------:R-:W-:-:S02]  /*2030*/  IADD3 R20, PT, PT, -R20, RZ, RZ ;  /* 0x000000ff14147210 */ /* 0x000fc40007ffe1ff */
[-C--:B------:R-:W-:Y:S02]  /*2040*/  SHF.R.U32.HI R19, RZ, R18.reuse, R19 ;  /* 0x00000012ff137219 */ /* 0x080fe40000011613 */
[----:B------:R-:W-:Y:S02]  /*2050*/  LOP3.LUT P1, RZ, R20, R18, R21, 0xf8, !PT ;  /* 0x0000001214ff7212 */ /* 0x000fe4000782f815 */
[C---:B------:R-:W-:Y:S02]  /*2060*/  LOP3.LUT P0, RZ, R19.reuse, 0x1, RZ, 0xc0, !PT ;  /* 0x0000000113ff7812 */ /* 0x040fe4000780c0ff */
[----:B------:R-:W-:-:S04]  /*2070*/  LOP3.LUT P2, RZ, R19, 0x2, RZ, 0xc0, !PT ;  /* 0x0000000213ff7812 */ /* 0x000fc8000784c0ff */
[----:B------:R-:W-:Y:S02]  /*2080*/  PLOP3.LUT P0, PT, P0, P1, P2, 0xe0, 0x0 ;  /* 0x000000000000781c */ /* 0x000fe40000703c20 */
[----:B------:R-:W-:Y:S02]  /*2090*/  LOP3.LUT P1, RZ, R2, 0x7fffff, RZ, 0xc0, !PT ;  /* 0x007fffff02ff7812 */ /* 0x000fe4000782c0ff */
[----:B------:R-:W-:-:S04]  /*20a0*/  SEL R18, RZ, 0x1, !P0 ;  /* 0x00000001ff127807 */ /* 0x000fc80004000000 */
[----:B------:R-:W-:-:S04]  /*20b0*/  IADD3 R18, PT, PT, -R18, RZ, RZ ;  /* 0x000000ff12127210 */ /* 0x000fc80007ffe1ff */
[----:B------:R-:W-:Y:S01]  /*20c0*/  ISETP.GE.AND P0, PT, R18, RZ, PT ;  /* 0x000000ff1200720c */ /* 0x000fe20003f06270 */
[----:B------:R-:W-:-:S05]  /*20d0*/  VIADD R18, R3, 0xffffff04 ;  /* 0xffffff0403127836 */ /* 0x000fca0000000000 */
[----:B------:R-:W-:-:S07]  /*20e0*/  SHF.R.U32.HI R21, RZ, R18, R21 ;  /* 0x00000012ff157219 */ /* 0x000fce0000011615 */
[----:B------:R-:W-:-:S04]  /*20f0*/  @!P0 IADD3 R21, PT, PT, R21, 0x1, RZ ;  /* 0x0000000115158810 */ /* 0x000fc80007ffe0ff */
[----:B------:R-:W-:-:S04]  /*2100*/  @!P1 SHF.L.U32 R21, R21, 0x1, RZ ;  /* 0x0000000115159819 */ /* 0x000fc800000006ff */
[----:B------:R-:W-:Y:S01]  /*2110*/  LOP3.LUT R18, R21, 0x80000000, R2, 0xf8, !PT ;  /* 0x8000000015127812 */ /* 0x000fe200078ef802 */
[----:B------:R-:W-:Y:S06]  /*2120*/  BRA `(.L_x_43) ;  /* 0x0000000000047947 */ /* 0x000fec0003800000 */
.L_x_44:
[----:B------:R0:W1:Y:S02]  /*2130*/  MUFU.RCP R18, R2 ;  /* 0x0000000200127308 */ /* 0x0000640000001000 */
.L_x_43:
[----:B------:R-:W-:Y:S05]  /*2140*/  BSYNC.RECONVERGENT B2 ;  /* 0x0000000000027941 */ /* 0x000fea0003800200 */
.L_x_41:
[----:B------:R-:W-:Y:S01]  /*2150*/  HFMA2 R3, -RZ, RZ, 0, 0 ;  /* 0x00000000ff037431 */ /* 0x000fe200000001ff */
[----:B0-----:R-:W-:-:S04]  /*2160*/  MOV R2, R10 ;  /* 0x0000000a00027202 */ /* 0x001fc80000000f00 */
[----:B-1----:R-:W-:Y:S05]  /*2170*/  RET.REL.NODEC R2 `(_Z12update_boidsPK6float2S1_PS_S2_i) ;  /* 0xffffffdc02a07950 */ /* 0x002fea0003c3ffff */
.L_x_45:
[----:B------:R-:W-:-:S00]  /*2180*/  BRA `(.L_x_45) ;  /* 0xfffffffc00fc7947 */ /* 0x000fc0000383ffff */
[----:B------:R-:W-:-:S00]  /*2190*/  NOP ;  /* 0x0000000000007918 */ /* 0x000fc00000000000 */
        /* <DEDUP_REMOVED lines=14> */
.L_x_46:


//--------------------- .nv.shared.reserved.0     --------------------------
	.section	.nv.shared.reserved.0,"aw",@nobits
	.weak		__nv_reservedSMEM_offset_0_alias
	.size		__nv_reservedSMEM_offset_0_alias, 0, 64
	.other		__nv_reservedSMEM_offset_0_alias,@"STO_CUDA_RESERVED_SHARED STV_DEFAULT"
__nv_reservedSMEM_offset_0_alias:
	.zero		0
	.zero		64


//--------------------- .nv.constant0._Z12update_boidsPK6float2S1_PS_S2_i --------------------------
	.section	.nv.constant0._Z12update_boidsPK6float2S1_PS_S2_i,"a",@progbits
	.sectionflags	@""
	.align	4
.nv.constant0._Z12update_boidsPK6float2S1_PS_S2_i:
	.zero		932


//--------------------- SYMBOLS --------------------------

	.type		.nv.reservedSmem.offset0,@object
	.size		.nv.reservedSmem.offset0,0x4
